//
// Generated by NVIDIA NVVM Compiler
//
// Compiler Build ID: CL-36424714
// Cuda compilation tools, release 13.0, V13.0.88
// Based on NVVM 20.0.0
//

.version 9.0
.target sm_100
.address_size 64

	// .globl	_Z11calx_kernelPdS_S_iiii

.visible .entry _Z11calx_kernelPdS_S_iiii(
	.param .u64 .ptr .align 1 _Z11calx_kernelPdS_S_iiii_param_0,
	.param .u64 .ptr .align 1 _Z11calx_kernelPdS_S_iiii_param_1,
	.param .u64 .ptr .align 1 _Z11calx_kernelPdS_S_iiii_param_2,
	.param .u32 _Z11calx_kernelPdS_S_iiii_param_3,
	.param .u32 _Z11calx_kernelPdS_S_iiii_param_4,
	.param .u32 _Z11calx_kernelPdS_S_iiii_param_5,
	.param .u32 _Z11calx_kernelPdS_S_iiii_param_6
)
{
	.reg .pred 	%p<17>;
	.reg .b32 	%r<101>;
	.reg .b64 	%rd<142>;
	.reg .b64 	%fd<182>;

	ld.param.u64 	%rd10, [_Z11calx_kernelPdS_S_iiii_param_1];
	ld.param.u64 	%rd11, [_Z11calx_kernelPdS_S_iiii_param_2];
	ld.param.u32 	%r38, [_Z11calx_kernelPdS_S_iiii_param_3];
	ld.param.u32 	%r36, [_Z11calx_kernelPdS_S_iiii_param_5];
	ld.param.u32 	%r37, [_Z11calx_kernelPdS_S_iiii_param_6];
	cvta.to.global.u64 	%rd1, %rd11;
	mov.u32 	%r39, %ctaid.x;
	mov.u32 	%r40, %ntid.x;
	mov.u32 	%r41, %tid.x;
	mad.lo.s32 	%r1, %r39, %r40, %r41;
	setp.ge.s32 	%p1, %r1, %r38;
	@%p1 bra 	$L__BB0_24;
	ld.param.u32 	%r86, [_Z11calx_kernelPdS_S_iiii_param_4];
	cvta.to.global.u64 	%rd2, %rd10;
	mul.lo.s32 	%r42, %r86, %r1;
	cvt.s64.s32 	%rd3, %r42;
	add.s32 	%r2, %r36, %r86;
	setp.lt.s32 	%p2, %r86, 1;
	@%p2 bra 	$L__BB0_24;
	shl.b64 	%rd12, %rd3, 3;
	add.s64 	%rd4, %rd2, %rd12;
	sub.s32 	%r3, 1, %r37;
	setp.ge.s32 	%p3, %r3, %r37;
	shl.b32 	%r43, %r37, 1;
	mul.wide.s32 	%rd13, %r43, 8;
	add.s64 	%rd5, %rd1, %rd13;
	@%p3 bra 	$L__BB0_13;
	add.s32 	%r55, %r43, -2;
	cvt.s64.s32 	%rd64, %r37;
	add.s32 	%r71, %r43, 6;
	and.b32  	%r72, %r71, 6;
	sub.s32 	%r79, 2, %r43;
	and.b32  	%r80, %r79, 2;
	mov.u32 	%r88, %r36;
$L__BB0_4:
	ld.param.u64 	%rd141, [_Z11calx_kernelPdS_S_iiii_param_0];
	setp.lt.u32 	%p12, %r55, 7;
	ld.global.f64 	%fd129, [%rd1];
	add.s32 	%r5, %r88, 1;
	cvt.s64.s32 	%rd6, %r88;
	add.s64 	%rd65, %rd6, %rd64;
	shl.b64 	%rd66, %rd65, 3;
	add.s64 	%rd67, %rd4, %rd66;
	ld.global.f64 	%fd130, [%rd67+8];
	mul.f64 	%fd131, %fd129, %fd130;
	mul.f64 	%fd180, %fd131, 0d3FE0000000000000;
	sub.s32 	%r56, %r88, %r36;
	cvt.s64.s32 	%rd68, %r56;
	add.s64 	%rd69, %rd68, %rd3;
	cvta.to.global.u64 	%rd70, %rd141;
	shl.b64 	%rd71, %rd69, 3;
	add.s64 	%rd7, %rd70, %rd71;
	st.global.f64 	[%rd7], %fd180;
	mov.u32 	%r94, %r3;
	@%p12 bra 	$L__BB0_8;
	shl.b32 	%r58, %r37, 1;
	add.s32 	%r59, %r58, -1;
	and.b32  	%r60, %r59, -8;
	neg.s32 	%r89, %r60;
	sub.s32 	%r92, 4, %r37;
	cvt.u32.u64 	%r61, %rd6;
	add.s32 	%r91, %r37, %r61;
	mov.b32 	%r90, 4;
$L__BB0_6:
	.pragma "nounroll";
	add.s32 	%r62, %r92, -3;
	add.s32 	%r63, %r90, -3;
	mul.wide.s32 	%rd72, %r63, 8;
	add.s64 	%rd73, %rd1, %rd72;
	ld.global.f64 	%fd132, [%rd73];
	cvt.s64.s32 	%rd74, %r62;
	sub.s64 	%rd75, %rd6, %rd74;
	shl.b64 	%rd76, %rd75, 3;
	add.s64 	%rd77, %rd4, %rd76;
	ld.global.f64 	%fd133, [%rd77+8];
	fma.rn.f64 	%fd134, %fd132, %fd133, %fd180;
	st.global.f64 	[%rd7], %fd134;
	ld.global.f64 	%fd135, [%rd73+8];
	add.s32 	%r64, %r91, -1;
	mul.wide.s32 	%rd78, %r64, 8;
	add.s64 	%rd79, %rd4, %rd78;
	ld.global.f64 	%fd136, [%rd79];
	fma.rn.f64 	%fd137, %fd135, %fd136, %fd134;
	st.global.f64 	[%rd7], %fd137;
	add.s32 	%r65, %r92, -1;
	ld.global.f64 	%fd138, [%rd73+16];
	cvt.s64.s32 	%rd80, %r65;
	sub.s64 	%rd81, %rd6, %rd80;
	shl.b64 	%rd82, %rd81, 3;
	add.s64 	%rd83, %rd4, %rd82;
	ld.global.f64 	%fd139, [%rd83+8];
	fma.rn.f64 	%fd140, %fd138, %fd139, %fd137;
	st.global.f64 	[%rd7], %fd140;
	add.s32 	%r66, %r92, 4;
	ld.global.f64 	%fd141, [%rd73+24];
	cvt.s64.s32 	%rd84, %r92;
	sub.s64 	%rd85, %rd6, %rd84;
	shl.b64 	%rd86, %rd85, 3;
	add.s64 	%rd87, %rd4, %rd86;
	ld.global.f64 	%fd142, [%rd87+8];
	fma.rn.f64 	%fd143, %fd141, %fd142, %fd140;
	st.global.f64 	[%rd7], %fd143;
	add.s32 	%r67, %r92, 1;
	ld.global.f64 	%fd144, [%rd73+32];
	cvt.s64.s32 	%rd88, %r67;
	sub.s64 	%rd89, %rd6, %rd88;
	shl.b64 	%rd90, %rd89, 3;
	add.s64 	%rd91, %rd4, %rd90;
	ld.global.f64 	%fd145, [%rd91+8];
	fma.rn.f64 	%fd146, %fd144, %fd145, %fd143;
	st.global.f64 	[%rd7], %fd146;
	add.s32 	%r68, %r92, 2;
	ld.global.f64 	%fd147, [%rd73+40];
	cvt.s64.s32 	%rd92, %r68;
	sub.s64 	%rd93, %rd6, %rd92;
	shl.b64 	%rd94, %rd93, 3;
	add.s64 	%rd95, %rd4, %rd94;
	ld.global.f64 	%fd148, [%rd95+8];
	fma.rn.f64 	%fd149, %fd147, %fd148, %fd146;
	st.global.f64 	[%rd7], %fd149;
	add.s32 	%r69, %r92, 3;
	ld.global.f64 	%fd150, [%rd73+48];
	cvt.s64.s32 	%rd96, %r69;
	sub.s64 	%rd97, %rd6, %rd96;
	shl.b64 	%rd98, %rd97, 3;
	add.s64 	%rd99, %rd4, %rd98;
	ld.global.f64 	%fd151, [%rd99+8];
	fma.rn.f64 	%fd152, %fd150, %fd151, %fd149;
	st.global.f64 	[%rd7], %fd152;
	ld.global.f64 	%fd153, [%rd73+56];
	cvt.s64.s32 	%rd100, %r66;
	sub.s64 	%rd101, %rd6, %rd100;
	shl.b64 	%rd102, %rd101, 3;
	add.s64 	%rd103, %rd4, %rd102;
	ld.global.f64 	%fd154, [%rd103+8];
	fma.rn.f64 	%fd180, %fd153, %fd154, %fd152;
	st.global.f64 	[%rd7], %fd180;
	add.s32 	%r92, %r92, 8;
	add.s32 	%r91, %r91, -8;
	add.s32 	%r90, %r90, 8;
	add.s32 	%r89, %r89, 8;
	setp.ne.s32 	%p13, %r89, 0;
	@%p13 bra 	$L__BB0_6;
	add.s32 	%r94, %r92, -3;
$L__BB0_8:
	setp.lt.u32 	%p14, %r72, 3;
	@%p14 bra 	$L__BB0_10;
	cvt.u32.u64 	%r73, %rd6;
	add.s32 	%r74, %r94, %r37;
	mul.wide.s32 	%rd104, %r74, 8;
	add.s64 	%rd105, %rd1, %rd104;
	ld.global.f64 	%fd155, [%rd105];
	cvt.s64.s32 	%rd106, %r94;
	sub.s64 	%rd107, %rd6, %rd106;
	shl.b64 	%rd108, %rd107, 3;
	add.s64 	%rd109, %rd4, %rd108;
	ld.global.f64 	%fd156, [%rd109+8];
	fma.rn.f64 	%fd157, %fd155, %fd156, %fd180;
	st.global.f64 	[%rd7], %fd157;
	ld.global.f64 	%fd158, [%rd105+8];
	sub.s32 	%r75, %r73, %r94;
	mul.wide.s32 	%rd110, %r75, 8;
	add.s64 	%rd111, %rd4, %rd110;
	ld.global.f64 	%fd159, [%rd111];
	fma.rn.f64 	%fd160, %fd158, %fd159, %fd157;
	st.global.f64 	[%rd7], %fd160;
	add.s32 	%r76, %r94, 2;
	ld.global.f64 	%fd161, [%rd105+16];
	cvt.s64.s32 	%rd112, %r76;
	sub.s64 	%rd113, %rd6, %rd112;
	shl.b64 	%rd114, %rd113, 3;
	add.s64 	%rd115, %rd4, %rd114;
	ld.global.f64 	%fd162, [%rd115+8];
	fma.rn.f64 	%fd163, %fd161, %fd162, %fd160;
	st.global.f64 	[%rd7], %fd163;
	add.s32 	%r77, %r94, 3;
	ld.global.f64 	%fd164, [%rd105+24];
	cvt.s64.s32 	%rd116, %r77;
	sub.s64 	%rd117, %rd6, %rd116;
	shl.b64 	%rd118, %rd117, 3;
	add.s64 	%rd119, %rd4, %rd118;
	ld.global.f64 	%fd165, [%rd119+8];
	fma.rn.f64 	%fd180, %fd164, %fd165, %fd163;
	st.global.f64 	[%rd7], %fd180;
	add.s32 	%r94, %r94, 4;
$L__BB0_10:
	setp.eq.s32 	%p15, %r80, 0;
	@%p15 bra 	$L__BB0_12;
	cvt.u32.u64 	%r81, %rd6;
	add.s32 	%r82, %r94, %r37;
	mul.wide.s32 	%rd120, %r82, 8;
	add.s64 	%rd121, %rd1, %rd120;
	ld.global.f64 	%fd166, [%rd121];
	cvt.s64.s32 	%rd122, %r94;
	sub.s64 	%rd123, %rd6, %rd122;
	shl.b64 	%rd124, %rd123, 3;
	add.s64 	%rd125, %rd4, %rd124;
	ld.global.f64 	%fd167, [%rd125+8];
	fma.rn.f64 	%fd168, %fd166, %fd167, %fd180;
	st.global.f64 	[%rd7], %fd168;
	ld.global.f64 	%fd169, [%rd121+8];
	sub.s32 	%r83, %r81, %r94;
	mul.wide.s32 	%rd126, %r83, 8;
	add.s64 	%rd127, %rd4, %rd126;
	ld.global.f64 	%fd170, [%rd127];
	fma.rn.f64 	%fd180, %fd169, %fd170, %fd168;
	st.global.f64 	[%rd7], %fd180;
	add.s32 	%r94, %r94, 2;
$L__BB0_12:
	ld.param.u32 	%r87, [_Z11calx_kernelPdS_S_iiii_param_4];
	add.s32 	%r84, %r94, %r37;
	mul.wide.s32 	%rd128, %r84, 8;
	add.s64 	%rd129, %rd1, %rd128;
	ld.global.f64 	%fd171, [%rd129];
	cvt.s64.s32 	%rd130, %r94;
	sub.s64 	%rd131, %rd6, %rd130;
	shl.b64 	%rd132, %rd131, 3;
	add.s64 	%rd133, %rd4, %rd132;
	ld.global.f64 	%fd172, [%rd133+8];
	fma.rn.f64 	%fd173, %fd171, %fd172, %fd180;
	st.global.f64 	[%rd7], %fd173;
	ld.global.f64 	%fd174, [%rd5];
	cvt.s64.s32 	%rd134, %r37;
	sub.s64 	%rd135, %rd6, %rd134;
	shl.b64 	%rd136, %rd135, 3;
	add.s64 	%rd137, %rd4, %rd136;
	ld.global.f64 	%fd175, [%rd137+8];
	mul.f64 	%fd176, %fd174, %fd175;
	fma.rn.f64 	%fd177, %fd176, 0d3FE0000000000000, %fd173;
	st.global.f64 	[%rd7], %fd177;
	add.s32 	%r85, %r36, %r87;
	setp.lt.s32 	%p16, %r5, %r85;
	mov.u32 	%r88, %r5;
	@%p16 bra 	$L__BB0_4;
	bra.uni 	$L__BB0_24;
$L__BB0_13:
	add.s32 	%r44, %r36, 1;
	max.s32 	%r45, %r2, %r44;
	sub.s32 	%r23, %r45, %r36;
	sub.s32 	%r46, %r36, %r45;
	setp.gt.u32 	%p4, %r46, -8;
	mov.u32 	%r98, %r36;
	@%p4 bra 	$L__BB0_16;
	mov.b32 	%r97, 0;
	cvt.s64.s32 	%rd14, %r37;
	and.b32  	%r49, %r23, -8;
	mov.u32 	%r98, %r36;
$L__BB0_15:
	.pragma "nounroll";
	ld.param.u64 	%rd138, [_Z11calx_kernelPdS_S_iiii_param_0];
	ld.global.f64 	%fd9, [%rd1];
	cvt.s64.s32 	%rd15, %r98;
	add.s64 	%rd16, %rd15, %rd14;
	shl.b64 	%rd17, %rd16, 3;
	add.s64 	%rd18, %rd4, %rd17;
	ld.global.f64 	%fd10, [%rd18+8];
	mul.f64 	%fd11, %fd9, %fd10;
	mul.f64 	%fd12, %fd11, 0d3FE0000000000000;
	sub.s32 	%r48, %r98, %r36;
	cvt.s64.s32 	%rd19, %r48;
	add.s64 	%rd20, %rd19, %rd3;
	cvta.to.global.u64 	%rd21, %rd138;
	shl.b64 	%rd22, %rd20, 3;
	add.s64 	%rd23, %rd21, %rd22;
	st.global.f64 	[%rd23], %fd12;
	ld.global.f64 	%fd13, [%rd5];
	sub.s64 	%rd24, %rd15, %rd14;
	shl.b64 	%rd25, %rd24, 3;
	add.s64 	%rd26, %rd4, %rd25;
	ld.global.f64 	%fd14, [%rd26+8];
	mul.f64 	%fd15, %fd13, %fd14;
	fma.rn.f64 	%fd16, %fd15, 0d3FE0000000000000, %fd12;
	st.global.f64 	[%rd23], %fd16;
	ld.global.f64 	%fd17, [%rd1];
	ld.global.f64 	%fd18, [%rd18+16];
	mul.f64 	%fd19, %fd17, %fd18;
	mul.f64 	%fd20, %fd19, 0d3FE0000000000000;
	st.global.f64 	[%rd23+8], %fd20;
	ld.global.f64 	%fd21, [%rd5];
	ld.global.f64 	%fd22, [%rd26+16];
	mul.f64 	%fd23, %fd21, %fd22;
	fma.rn.f64 	%fd24, %fd23, 0d3FE0000000000000, %fd20;
	st.global.f64 	[%rd23+8], %fd24;
	ld.global.f64 	%fd25, [%rd1];
	ld.global.f64 	%fd26, [%rd18+24];
	mul.f64 	%fd27, %fd25, %fd26;
	mul.f64 	%fd28, %fd27, 0d3FE0000000000000;
	st.global.f64 	[%rd23+16], %fd28;
	ld.global.f64 	%fd29, [%rd5];
	ld.global.f64 	%fd30, [%rd26+24];
	mul.f64 	%fd31, %fd29, %fd30;
	fma.rn.f64 	%fd32, %fd31, 0d3FE0000000000000, %fd28;
	st.global.f64 	[%rd23+16], %fd32;
	ld.global.f64 	%fd33, [%rd1];
	ld.global.f64 	%fd34, [%rd18+32];
	mul.f64 	%fd35, %fd33, %fd34;
	mul.f64 	%fd36, %fd35, 0d3FE0000000000000;
	st.global.f64 	[%rd23+24], %fd36;
	ld.global.f64 	%fd37, [%rd5];
	ld.global.f64 	%fd38, [%rd26+32];
	mul.f64 	%fd39, %fd37, %fd38;
	fma.rn.f64 	%fd40, %fd39, 0d3FE0000000000000, %fd36;
	st.global.f64 	[%rd23+24], %fd40;
	ld.global.f64 	%fd41, [%rd1];
	ld.global.f64 	%fd42, [%rd18+40];
	mul.f64 	%fd43, %fd41, %fd42;
	mul.f64 	%fd44, %fd43, 0d3FE0000000000000;
	st.global.f64 	[%rd23+32], %fd44;
	ld.global.f64 	%fd45, [%rd5];
	ld.global.f64 	%fd46, [%rd26+40];
	mul.f64 	%fd47, %fd45, %fd46;
	fma.rn.f64 	%fd48, %fd47, 0d3FE0000000000000, %fd44;
	st.global.f64 	[%rd23+32], %fd48;
	ld.global.f64 	%fd49, [%rd1];
	ld.global.f64 	%fd50, [%rd18+48];
	mul.f64 	%fd51, %fd49, %fd50;
	mul.f64 	%fd52, %fd51, 0d3FE0000000000000;
	st.global.f64 	[%rd23+40], %fd52;
	ld.global.f64 	%fd53, [%rd5];
	ld.global.f64 	%fd54, [%rd26+48];
	mul.f64 	%fd55, %fd53, %fd54;
	fma.rn.f64 	%fd56, %fd55, 0d3FE0000000000000, %fd52;
	st.global.f64 	[%rd23+40], %fd56;
	ld.global.f64 	%fd57, [%rd1];
	ld.global.f64 	%fd58, [%rd18+56];
	mul.f64 	%fd59, %fd57, %fd58;
	mul.f64 	%fd60, %fd59, 0d3FE0000000000000;
	st.global.f64 	[%rd23+48], %fd60;
	ld.global.f64 	%fd61, [%rd5];
	ld.global.f64 	%fd62, [%rd26+56];
	mul.f64 	%fd63, %fd61, %fd62;
	fma.rn.f64 	%fd64, %fd63, 0d3FE0000000000000, %fd60;
	st.global.f64 	[%rd23+48], %fd64;
	ld.global.f64 	%fd65, [%rd1];
	add.s32 	%r98, %r98, 8;
	ld.global.f64 	%fd66, [%rd18+64];
	mul.f64 	%fd67, %fd65, %fd66;
	mul.f64 	%fd68, %fd67, 0d3FE0000000000000;
	st.global.f64 	[%rd23+56], %fd68;
	ld.global.f64 	%fd69, [%rd5];
	ld.global.f64 	%fd70, [%rd26+64];
	mul.f64 	%fd71, %fd69, %fd70;
	fma.rn.f64 	%fd72, %fd71, 0d3FE0000000000000, %fd68;
	st.global.f64 	[%rd23+56], %fd72;
	add.s32 	%r97, %r97, 8;
	setp.ne.s32 	%p5, %r97, %r49;
	@%p5 bra 	$L__BB0_15;
$L__BB0_16:
	and.b32  	%r29, %r23, 7;
	setp.eq.s32 	%p6, %r29, 0;
	@%p6 bra 	$L__BB0_24;
	and.b32  	%r30, %r23, 3;
	setp.lt.u32 	%p7, %r29, 4;
	@%p7 bra 	$L__BB0_19;
	ld.param.u64 	%rd139, [_Z11calx_kernelPdS_S_iiii_param_0];
	ld.global.f64 	%fd73, [%rd1];
	cvt.s64.s32 	%rd27, %r37;
	cvt.s64.s32 	%rd28, %r98;
	add.s64 	%rd29, %rd28, %rd27;
	shl.b64 	%rd30, %rd29, 3;
	add.s64 	%rd31, %rd4, %rd30;
	ld.global.f64 	%fd74, [%rd31+8];
	mul.f64 	%fd75, %fd73, %fd74;
	mul.f64 	%fd76, %fd75, 0d3FE0000000000000;
	sub.s32 	%r50, %r98, %r36;
	cvt.s64.s32 	%rd32, %r50;
	add.s64 	%rd33, %rd32, %rd3;
	cvta.to.global.u64 	%rd34, %rd139;
	shl.b64 	%rd35, %rd33, 3;
	add.s64 	%rd36, %rd34, %rd35;
	st.global.f64 	[%rd36], %fd76;
	ld.global.f64 	%fd77, [%rd5];
	sub.s64 	%rd37, %rd28, %rd27;
	shl.b64 	%rd38, %rd37, 3;
	add.s64 	%rd39, %rd4, %rd38;
	ld.global.f64 	%fd78, [%rd39+8];
	mul.f64 	%fd79, %fd77, %fd78;
	fma.rn.f64 	%fd80, %fd79, 0d3FE0000000000000, %fd76;
	st.global.f64 	[%rd36], %fd80;
	ld.global.f64 	%fd81, [%rd1];
	ld.global.f64 	%fd82, [%rd31+16];
	mul.f64 	%fd83, %fd81, %fd82;
	mul.f64 	%fd84, %fd83, 0d3FE0000000000000;
	st.global.f64 	[%rd36+8], %fd84;
	ld.global.f64 	%fd85, [%rd5];
	ld.global.f64 	%fd86, [%rd39+16];
	mul.f64 	%fd87, %fd85, %fd86;
	fma.rn.f64 	%fd88, %fd87, 0d3FE0000000000000, %fd84;
	st.global.f64 	[%rd36+8], %fd88;
	ld.global.f64 	%fd89, [%rd1];
	ld.global.f64 	%fd90, [%rd31+24];
	mul.f64 	%fd91, %fd89, %fd90;
	mul.f64 	%fd92, %fd91, 0d3FE0000000000000;
	st.global.f64 	[%rd36+16], %fd92;
	ld.global.f64 	%fd93, [%rd5];
	ld.global.f64 	%fd94, [%rd39+24];
	mul.f64 	%fd95, %fd93, %fd94;
	fma.rn.f64 	%fd96, %fd95, 0d3FE0000000000000, %fd92;
	st.global.f64 	[%rd36+16], %fd96;
	ld.global.f64 	%fd97, [%rd1];
	add.s32 	%r98, %r98, 4;
	ld.global.f64 	%fd98, [%rd31+32];
	mul.f64 	%fd99, %fd97, %fd98;
	mul.f64 	%fd100, %fd99, 0d3FE0000000000000;
	st.global.f64 	[%rd36+24], %fd100;
	ld.global.f64 	%fd101, [%rd5];
	ld.global.f64 	%fd102, [%rd39+32];
	mul.f64 	%fd103, %fd101, %fd102;
	fma.rn.f64 	%fd104, %fd103, 0d3FE0000000000000, %fd100;
	st.global.f64 	[%rd36+24], %fd104;
$L__BB0_19:
	setp.eq.s32 	%p8, %r30, 0;
	@%p8 bra 	$L__BB0_24;
	ld.param.u64 	%rd140, [_Z11calx_kernelPdS_S_iiii_param_0];
	cvta.to.global.u64 	%rd8, %rd140;
	setp.eq.s32 	%p9, %r30, 1;
	@%p9 bra 	$L__BB0_22;
	ld.global.f64 	%fd105, [%rd1];
	cvt.s64.s32 	%rd40, %r37;
	cvt.s64.s32 	%rd41, %r98;
	add.s64 	%rd42, %rd41, %rd40;
	shl.b64 	%rd43, %rd42, 3;
	add.s64 	%rd44, %rd4, %rd43;
	ld.global.f64 	%fd106, [%rd44+8];
	mul.f64 	%fd107, %fd105, %fd106;
	mul.f64 	%fd108, %fd107, 0d3FE0000000000000;
	sub.s32 	%r51, %r98, %r36;
	cvt.s64.s32 	%rd45, %r51;
	add.s64 	%rd46, %rd45, %rd3;
	shl.b64 	%rd47, %rd46, 3;
	add.s64 	%rd48, %rd8, %rd47;
	st.global.f64 	[%rd48], %fd108;
	ld.global.f64 	%fd109, [%rd5];
	sub.s64 	%rd49, %rd41, %rd40;
	shl.b64 	%rd50, %rd49, 3;
	add.s64 	%rd51, %rd4, %rd50;
	ld.global.f64 	%fd110, [%rd51+8];
	mul.f64 	%fd111, %fd109, %fd110;
	fma.rn.f64 	%fd112, %fd111, 0d3FE0000000000000, %fd108;
	st.global.f64 	[%rd48], %fd112;
	ld.global.f64 	%fd113, [%rd1];
	add.s32 	%r98, %r98, 2;
	ld.global.f64 	%fd114, [%rd44+16];
	mul.f64 	%fd115, %fd113, %fd114;
	mul.f64 	%fd116, %fd115, 0d3FE0000000000000;
	st.global.f64 	[%rd48+8], %fd116;
	ld.global.f64 	%fd117, [%rd5];
	ld.global.f64 	%fd118, [%rd51+16];
	mul.f64 	%fd119, %fd117, %fd118;
	fma.rn.f64 	%fd120, %fd119, 0d3FE0000000000000, %fd116;
	st.global.f64 	[%rd48+8], %fd120;
$L__BB0_22:
	and.b32  	%r52, %r23, 1;
	setp.eq.b32 	%p10, %r52, 1;
	not.pred 	%p11, %p10;
	@%p11 bra 	$L__BB0_24;
	ld.global.f64 	%fd121, [%rd1];
	cvt.s64.s32 	%rd52, %r37;
	cvt.s64.s32 	%rd53, %r98;
	add.s64 	%rd54, %rd53, %rd52;
	shl.b64 	%rd55, %rd54, 3;
	add.s64 	%rd56, %rd4, %rd55;
	ld.global.f64 	%fd122, [%rd56+8];
	mul.f64 	%fd123, %fd121, %fd122;
	mul.f64 	%fd124, %fd123, 0d3FE0000000000000;
	sub.s32 	%r53, %r98, %r36;
	cvt.s64.s32 	%rd57, %r53;
	add.s64 	%rd58, %rd57, %rd3;
	shl.b64 	%rd59, %rd58, 3;
	add.s64 	%rd60, %rd8, %rd59;
	st.global.f64 	[%rd60], %fd124;
	ld.global.f64 	%fd125, [%rd5];
	sub.s64 	%rd61, %rd53, %rd52;
	shl.b64 	%rd62, %rd61, 3;
	add.s64 	%rd63, %rd4, %rd62;
	ld.global.f64 	%fd126, [%rd63+8];
	mul.f64 	%fd127, %fd125, %fd126;
	fma.rn.f64 	%fd128, %fd127, 0d3FE0000000000000, %fd124;
	st.global.f64 	[%rd60], %fd128;
$L__BB0_24:
	ret;

}
	// .globl	_Z4calwPdS_iiiii
.visible .entry _Z4calwPdS_iiiii(
	.param .u64 .ptr .align 1 _Z4calwPdS_iiiii_param_0,
	.param .u64 .ptr .align 1 _Z4calwPdS_iiiii_param_1,
	.param .u32 _Z4calwPdS_iiiii_param_2,
	.param .u32 _Z4calwPdS_iiiii_param_3,
	.param .u32 _Z4calwPdS_iiiii_param_4,
	.param .u32 _Z4calwPdS_iiiii_param_5,
	.param .u32 _Z4calwPdS_iiiii_param_6
)
{
	.reg .pred 	%p<18>;
	.reg .b32 	%r<85>;
	.reg .b64 	%rd<61>;
	.reg .b64 	%fd<154>;

	ld.param.u64 	%rd9, [_Z4calwPdS_iiiii_param_0];
	ld.param.u64 	%rd10, [_Z4calwPdS_iiiii_param_1];
	ld.param.u32 	%r40, [_Z4calwPdS_iiiii_param_2];
	ld.param.u32 	%r36, [_Z4calwPdS_iiiii_param_3];
	ld.param.u32 	%r37, [_Z4calwPdS_iiiii_param_4];
	ld.param.u32 	%r82, [_Z4calwPdS_iiiii_param_5];
	ld.param.u32 	%r39, [_Z4calwPdS_iiiii_param_6];
	mov.u32 	%r41, %ctaid.x;
	mov.u32 	%r42, %ntid.x;
	mov.u32 	%r43, %tid.x;
	mad.lo.s32 	%r1, %r41, %r42, %r43;
	setp.ge.s32 	%p1, %r1, %r40;
	@%p1 bra 	$L__BB1_26;
	cvta.to.global.u64 	%rd1, %rd10;
	cvta.to.global.u64 	%rd2, %rd9;
	mul.lo.s32 	%r44, %r36, %r1;
	cvt.s64.s32 	%rd3, %r44;
	add.s32 	%r2, %r82, %r36;
	setp.lt.s32 	%p2, %r36, 1;
	@%p2 bra 	$L__BB1_26;
	shl.b64 	%rd11, %rd3, 3;
	add.s64 	%rd4, %rd1, %rd11;
	sub.s32 	%r3, 1, %r39;
	setp.ge.s32 	%p3, %r3, %r39;
	cvt.rn.f64.s32 	%fd1, %r37;
	@%p3 bra 	$L__BB1_15;
	shl.b32 	%r58, %r39, 1;
	add.s32 	%r59, %r58, -1;
	add.s32 	%r4, %r58, -2;
	add.s32 	%r60, %r58, 14;
	and.b32  	%r5, %r60, 14;
	add.s32 	%r61, %r58, 6;
	and.b32  	%r6, %r61, 6;
	and.b32  	%r62, %r59, -16;
	neg.s32 	%r7, %r62;
	add.s64 	%rd45, %rd11, %rd1;
	add.s64 	%rd5, %rd45, -56;
$L__BB1_4:
	setp.lt.u32 	%p12, %r4, 15;
	add.s32 	%r63, %r82, %r39;
	mul.wide.s32 	%rd46, %r63, 8;
	add.s64 	%rd47, %rd4, %rd46;
	ld.global.f64 	%fd88, [%rd47];
	mul.f64 	%fd151, %fd88, 0d3FE0000000000000;
	cvt.s64.s32 	%rd6, %r82;
	add.s64 	%rd48, %rd6, %rd3;
	shl.b64 	%rd49, %rd48, 3;
	add.s64 	%rd7, %rd2, %rd49;
	st.global.f64 	[%rd7], %fd151;
	mov.u32 	%r78, %r3;
	@%p12 bra 	$L__BB1_8;
	neg.s32 	%r75, %r39;
	mov.u32 	%r74, %r7;
	mov.u32 	%r76, %r3;
$L__BB1_6:
	.pragma "nounroll";
	shl.b64 	%rd50, %rd6, 3;
	add.s64 	%rd51, %rd5, %rd50;
	mul.wide.s32 	%rd52, %r76, 8;
	sub.s64 	%rd53, %rd51, %rd52;
	ld.global.f64 	%fd89, [%rd53+56];
	add.f64 	%fd90, %fd151, %fd89;
	st.global.f64 	[%rd7], %fd90;
	ld.global.f64 	%fd91, [%rd53+48];
	add.f64 	%fd92, %fd90, %fd91;
	st.global.f64 	[%rd7], %fd92;
	ld.global.f64 	%fd93, [%rd53+40];
	add.f64 	%fd94, %fd92, %fd93;
	st.global.f64 	[%rd7], %fd94;
	ld.global.f64 	%fd95, [%rd53+32];
	add.f64 	%fd96, %fd94, %fd95;
	st.global.f64 	[%rd7], %fd96;
	ld.global.f64 	%fd97, [%rd53+24];
	add.f64 	%fd98, %fd96, %fd97;
	st.global.f64 	[%rd7], %fd98;
	ld.global.f64 	%fd99, [%rd53+16];
	add.f64 	%fd100, %fd98, %fd99;
	st.global.f64 	[%rd7], %fd100;
	ld.global.f64 	%fd101, [%rd53+8];
	add.f64 	%fd102, %fd100, %fd101;
	st.global.f64 	[%rd7], %fd102;
	ld.global.f64 	%fd103, [%rd53];
	add.f64 	%fd104, %fd102, %fd103;
	st.global.f64 	[%rd7], %fd104;
	ld.global.f64 	%fd105, [%rd53+-8];
	add.f64 	%fd106, %fd104, %fd105;
	st.global.f64 	[%rd7], %fd106;
	ld.global.f64 	%fd107, [%rd53+-16];
	add.f64 	%fd108, %fd106, %fd107;
	st.global.f64 	[%rd7], %fd108;
	ld.global.f64 	%fd109, [%rd53+-24];
	add.f64 	%fd110, %fd108, %fd109;
	st.global.f64 	[%rd7], %fd110;
	ld.global.f64 	%fd111, [%rd53+-32];
	add.f64 	%fd112, %fd110, %fd111;
	st.global.f64 	[%rd7], %fd112;
	ld.global.f64 	%fd113, [%rd53+-40];
	add.f64 	%fd114, %fd112, %fd113;
	st.global.f64 	[%rd7], %fd114;
	ld.global.f64 	%fd115, [%rd53+-48];
	add.f64 	%fd116, %fd114, %fd115;
	st.global.f64 	[%rd7], %fd116;
	ld.global.f64 	%fd117, [%rd53+-56];
	add.f64 	%fd118, %fd116, %fd117;
	st.global.f64 	[%rd7], %fd118;
	ld.global.f64 	%fd119, [%rd53+-64];
	add.f64 	%fd151, %fd118, %fd119;
	st.global.f64 	[%rd7], %fd151;
	add.s32 	%r76, %r76, 16;
	add.s32 	%r75, %r75, 16;
	add.s32 	%r74, %r74, 16;
	setp.ne.s32 	%p13, %r74, 0;
	@%p13 bra 	$L__BB1_6;
	add.s32 	%r78, %r75, 1;
$L__BB1_8:
	setp.lt.u32 	%p14, %r5, 7;
	@%p14 bra 	$L__BB1_10;
	cvt.u32.u64 	%r64, %rd6;
	sub.s32 	%r65, %r64, %r78;
	mul.wide.s32 	%rd54, %r65, 8;
	add.s64 	%rd55, %rd4, %rd54;
	ld.global.f64 	%fd120, [%rd55];
	add.f64 	%fd121, %fd151, %fd120;
	st.global.f64 	[%rd7], %fd121;
	ld.global.f64 	%fd122, [%rd55+-8];
	add.f64 	%fd123, %fd121, %fd122;
	st.global.f64 	[%rd7], %fd123;
	ld.global.f64 	%fd124, [%rd55+-16];
	add.f64 	%fd125, %fd123, %fd124;
	st.global.f64 	[%rd7], %fd125;
	ld.global.f64 	%fd126, [%rd55+-24];
	add.f64 	%fd127, %fd125, %fd126;
	st.global.f64 	[%rd7], %fd127;
	ld.global.f64 	%fd128, [%rd55+-32];
	add.f64 	%fd129, %fd127, %fd128;
	st.global.f64 	[%rd7], %fd129;
	ld.global.f64 	%fd130, [%rd55+-40];
	add.f64 	%fd131, %fd129, %fd130;
	st.global.f64 	[%rd7], %fd131;
	ld.global.f64 	%fd132, [%rd55+-48];
	add.f64 	%fd133, %fd131, %fd132;
	st.global.f64 	[%rd7], %fd133;
	ld.global.f64 	%fd134, [%rd55+-56];
	add.f64 	%fd151, %fd133, %fd134;
	st.global.f64 	[%rd7], %fd151;
	add.s32 	%r78, %r78, 8;
$L__BB1_10:
	setp.lt.u32 	%p15, %r6, 3;
	@%p15 bra 	$L__BB1_12;
	cvt.u32.u64 	%r66, %rd6;
	sub.s32 	%r67, %r66, %r78;
	mul.wide.s32 	%rd56, %r67, 8;
	add.s64 	%rd57, %rd4, %rd56;
	ld.global.f64 	%fd135, [%rd57];
	add.f64 	%fd136, %fd151, %fd135;
	st.global.f64 	[%rd7], %fd136;
	ld.global.f64 	%fd137, [%rd57+-8];
	add.f64 	%fd138, %fd136, %fd137;
	st.global.f64 	[%rd7], %fd138;
	ld.global.f64 	%fd139, [%rd57+-16];
	add.f64 	%fd140, %fd138, %fd139;
	st.global.f64 	[%rd7], %fd140;
	ld.global.f64 	%fd141, [%rd57+-24];
	add.f64 	%fd151, %fd140, %fd141;
	st.global.f64 	[%rd7], %fd151;
	add.s32 	%r78, %r78, 4;
$L__BB1_12:
	cvt.u32.u64 	%r68, %rd6;
	and.b32  	%r69, %r39, 1;
	setp.eq.b32 	%p16, %r69, 1;
	sub.s32 	%r70, %r68, %r78;
	mul.wide.s32 	%rd58, %r70, 8;
	add.s64 	%rd8, %rd4, %rd58;
	ld.global.f64 	%fd142, [%rd8];
	add.f64 	%fd153, %fd151, %fd142;
	st.global.f64 	[%rd7], %fd153;
	@%p16 bra 	$L__BB1_14;
	ld.global.f64 	%fd143, [%rd8+-8];
	add.f64 	%fd144, %fd153, %fd143;
	st.global.f64 	[%rd7], %fd144;
	ld.global.f64 	%fd145, [%rd8+-16];
	add.f64 	%fd153, %fd144, %fd145;
	st.global.f64 	[%rd7], %fd153;
$L__BB1_14:
	sub.s32 	%r72, %r68, %r39;
	mul.wide.s32 	%rd59, %r72, 8;
	add.s64 	%rd60, %rd4, %rd59;
	ld.global.f64 	%fd146, [%rd60];
	fma.rn.f64 	%fd147, %fd146, 0d3FE0000000000000, %fd153;
	div.rn.f64 	%fd148, %fd147, %fd1;
	st.global.f64 	[%rd7], %fd148;
	add.s32 	%r82, %r68, 1;
	setp.lt.s32 	%p17, %r82, %r2;
	@%p17 bra 	$L__BB1_4;
	bra.uni 	$L__BB1_26;
$L__BB1_15:
	add.s32 	%r45, %r82, 1;
	max.s32 	%r46, %r2, %r45;
	sub.s32 	%r23, %r46, %r82;
	and.b32  	%r24, %r23, 7;
	sub.s32 	%r47, %r82, %r46;
	setp.gt.u32 	%p4, %r47, -8;
	@%p4 bra 	$L__BB1_18;
	and.b32  	%r25, %r23, -8;
	mov.b32 	%r81, 0;
$L__BB1_17:
	.pragma "nounroll";
	add.s32 	%r49, %r82, %r39;
	mul.wide.s32 	%rd12, %r49, 8;
	add.s64 	%rd13, %rd4, %rd12;
	ld.global.f64 	%fd13, [%rd13];
	mul.f64 	%fd14, %fd13, 0d3FE0000000000000;
	cvt.s64.s32 	%rd14, %r82;
	add.s64 	%rd15, %rd14, %rd3;
	shl.b64 	%rd16, %rd15, 3;
	add.s64 	%rd17, %rd2, %rd16;
	st.global.f64 	[%rd17], %fd14;
	sub.s32 	%r50, %r82, %r39;
	mul.wide.s32 	%rd18, %r50, 8;
	add.s64 	%rd19, %rd4, %rd18;
	ld.global.f64 	%fd15, [%rd19];
	fma.rn.f64 	%fd16, %fd15, 0d3FE0000000000000, %fd14;
	div.rn.f64 	%fd17, %fd16, %fd1;
	st.global.f64 	[%rd17], %fd17;
	ld.global.f64 	%fd18, [%rd13+8];
	mul.f64 	%fd19, %fd18, 0d3FE0000000000000;
	st.global.f64 	[%rd17+8], %fd19;
	ld.global.f64 	%fd20, [%rd19+8];
	fma.rn.f64 	%fd21, %fd20, 0d3FE0000000000000, %fd19;
	div.rn.f64 	%fd22, %fd21, %fd1;
	st.global.f64 	[%rd17+8], %fd22;
	ld.global.f64 	%fd23, [%rd13+16];
	mul.f64 	%fd24, %fd23, 0d3FE0000000000000;
	st.global.f64 	[%rd17+16], %fd24;
	ld.global.f64 	%fd25, [%rd19+16];
	fma.rn.f64 	%fd26, %fd25, 0d3FE0000000000000, %fd24;
	div.rn.f64 	%fd27, %fd26, %fd1;
	st.global.f64 	[%rd17+16], %fd27;
	ld.global.f64 	%fd28, [%rd13+24];
	mul.f64 	%fd29, %fd28, 0d3FE0000000000000;
	st.global.f64 	[%rd17+24], %fd29;
	ld.global.f64 	%fd30, [%rd19+24];
	fma.rn.f64 	%fd31, %fd30, 0d3FE0000000000000, %fd29;
	div.rn.f64 	%fd32, %fd31, %fd1;
	st.global.f64 	[%rd17+24], %fd32;
	ld.global.f64 	%fd33, [%rd13+32];
	mul.f64 	%fd34, %fd33, 0d3FE0000000000000;
	st.global.f64 	[%rd17+32], %fd34;
	ld.global.f64 	%fd35, [%rd19+32];
	fma.rn.f64 	%fd36, %fd35, 0d3FE0000000000000, %fd34;
	div.rn.f64 	%fd37, %fd36, %fd1;
	st.global.f64 	[%rd17+32], %fd37;
	ld.global.f64 	%fd38, [%rd13+40];
	mul.f64 	%fd39, %fd38, 0d3FE0000000000000;
	st.global.f64 	[%rd17+40], %fd39;
	ld.global.f64 	%fd40, [%rd19+40];
	fma.rn.f64 	%fd41, %fd40, 0d3FE0000000000000, %fd39;
	div.rn.f64 	%fd42, %fd41, %fd1;
	st.global.f64 	[%rd17+40], %fd42;
	ld.global.f64 	%fd43, [%rd13+48];
	mul.f64 	%fd44, %fd43, 0d3FE0000000000000;
	st.global.f64 	[%rd17+48], %fd44;
	ld.global.f64 	%fd45, [%rd19+48];
	fma.rn.f64 	%fd46, %fd45, 0d3FE0000000000000, %fd44;
	div.rn.f64 	%fd47, %fd46, %fd1;
	st.global.f64 	[%rd17+48], %fd47;
	ld.global.f64 	%fd48, [%rd13+56];
	mul.f64 	%fd49, %fd48, 0d3FE0000000000000;
	st.global.f64 	[%rd17+56], %fd49;
	ld.global.f64 	%fd50, [%rd19+56];
	fma.rn.f64 	%fd51, %fd50, 0d3FE0000000000000, %fd49;
	div.rn.f64 	%fd52, %fd51, %fd1;
	st.global.f64 	[%rd17+56], %fd52;
	add.s32 	%r82, %r82, 8;
	add.s32 	%r81, %r81, 8;
	setp.ne.s32 	%p5, %r81, %r25;
	@%p5 bra 	$L__BB1_17;
$L__BB1_18:
	setp.eq.s32 	%p6, %r24, 0;
	@%p6 bra 	$L__BB1_26;
	and.b32  	%r31, %r23, 3;
	setp.lt.u32 	%p7, %r24, 4;
	@%p7 bra 	$L__BB1_21;
	add.s32 	%r51, %r82, %r39;
	mul.wide.s32 	%rd20, %r51, 8;
	add.s64 	%rd21, %rd4, %rd20;
	ld.global.f64 	%fd53, [%rd21];
	mul.f64 	%fd54, %fd53, 0d3FE0000000000000;
	cvt.s64.s32 	%rd22, %r82;
	add.s64 	%rd23, %rd22, %rd3;
	shl.b64 	%rd24, %rd23, 3;
	add.s64 	%rd25, %rd2, %rd24;
	st.global.f64 	[%rd25], %fd54;
	sub.s32 	%r52, %r82, %r39;
	mul.wide.s32 	%rd26, %r52, 8;
	add.s64 	%rd27, %rd4, %rd26;
	ld.global.f64 	%fd55, [%rd27];
	fma.rn.f64 	%fd56, %fd55, 0d3FE0000000000000, %fd54;
	div.rn.f64 	%fd57, %fd56, %fd1;
	st.global.f64 	[%rd25], %fd57;
	ld.global.f64 	%fd58, [%rd21+8];
	mul.f64 	%fd59, %fd58, 0d3FE0000000000000;
	st.global.f64 	[%rd25+8], %fd59;
	ld.global.f64 	%fd60, [%rd27+8];
	fma.rn.f64 	%fd61, %fd60, 0d3FE0000000000000, %fd59;
	div.rn.f64 	%fd62, %fd61, %fd1;
	st.global.f64 	[%rd25+8], %fd62;
	ld.global.f64 	%fd63, [%rd21+16];
	mul.f64 	%fd64, %fd63, 0d3FE0000000000000;
	st.global.f64 	[%rd25+16], %fd64;
	ld.global.f64 	%fd65, [%rd27+16];
	fma.rn.f64 	%fd66, %fd65, 0d3FE0000000000000, %fd64;
	div.rn.f64 	%fd67, %fd66, %fd1;
	st.global.f64 	[%rd25+16], %fd67;
	ld.global.f64 	%fd68, [%rd21+24];
	mul.f64 	%fd69, %fd68, 0d3FE0000000000000;
	st.global.f64 	[%rd25+24], %fd69;
	ld.global.f64 	%fd70, [%rd27+24];
	fma.rn.f64 	%fd71, %fd70, 0d3FE0000000000000, %fd69;
	div.rn.f64 	%fd72, %fd71, %fd1;
	st.global.f64 	[%rd25+24], %fd72;
	add.s32 	%r82, %r82, 4;
$L__BB1_21:
	setp.eq.s32 	%p8, %r31, 0;
	@%p8 bra 	$L__BB1_26;
	setp.eq.s32 	%p9, %r31, 1;
	@%p9 bra 	$L__BB1_24;
	add.s32 	%r53, %r82, %r39;
	mul.wide.s32 	%rd28, %r53, 8;
	add.s64 	%rd29, %rd4, %rd28;
	ld.global.f64 	%fd73, [%rd29];
	mul.f64 	%fd74, %fd73, 0d3FE0000000000000;
	cvt.s64.s32 	%rd30, %r82;
	add.s64 	%rd31, %rd30, %rd3;
	shl.b64 	%rd32, %rd31, 3;
	add.s64 	%rd33, %rd2, %rd32;
	st.global.f64 	[%rd33], %fd74;
	sub.s32 	%r54, %r82, %r39;
	mul.wide.s32 	%rd34, %r54, 8;
	add.s64 	%rd35, %rd4, %rd34;
	ld.global.f64 	%fd75, [%rd35];
	fma.rn.f64 	%fd76, %fd75, 0d3FE0000000000000, %fd74;
	div.rn.f64 	%fd77, %fd76, %fd1;
	st.global.f64 	[%rd33], %fd77;
	ld.global.f64 	%fd78, [%rd29+8];
	mul.f64 	%fd79, %fd78, 0d3FE0000000000000;
	st.global.f64 	[%rd33+8], %fd79;
	ld.global.f64 	%fd80, [%rd35+8];
	fma.rn.f64 	%fd81, %fd80, 0d3FE0000000000000, %fd79;
	div.rn.f64 	%fd82, %fd81, %fd1;
	st.global.f64 	[%rd33+8], %fd82;
	add.s32 	%r82, %r82, 2;
$L__BB1_24:
	and.b32  	%r55, %r23, 1;
	setp.eq.b32 	%p10, %r55, 1;
	not.pred 	%p11, %p10;
	@%p11 bra 	$L__BB1_26;
	add.s32 	%r56, %r82, %r39;
	mul.wide.s32 	%rd36, %r56, 8;
	add.s64 	%rd37, %rd4, %rd36;
	ld.global.f64 	%fd83, [%rd37];
	mul.f64 	%fd84, %fd83, 0d3FE0000000000000;
	cvt.s64.s32 	%rd38, %r82;
	add.s64 	%rd39, %rd38, %rd3;
	shl.b64 	%rd40, %rd39, 3;
	add.s64 	%rd41, %rd2, %rd40;
	st.global.f64 	[%rd41], %fd84;
	sub.s32 	%r57, %r82, %r39;
	mul.wide.s32 	%rd42, %r57, 8;
	add.s64 	%rd43, %rd4, %rd42;
	ld.global.f64 	%fd85, [%rd43];
	fma.rn.f64 	%fd86, %fd85, 0d3FE0000000000000, %fd84;
	div.rn.f64 	%fd87, %fd86, %fd1;
	st.global.f64 	[%rd41], %fd87;
$L__BB1_26:
	ret;

}


// ===== COMPILED SASS (sm_100) =====

	.target	sm_100

	.elftype	@"ET_EXEC"


//--------------------- .note.nv.tkinfo           --------------------------
	.section	.note.nv.tkinfo,"",@"SHT_NOTE"
	.sectionflags	@"SHF_NOTE_NV_TKINFO"
	.tkinfo
        /*0018*/ 	.word	0x00000002
        /*0030*/ 	.string	""
        /*0030*/ 	.string	"ptxas"
        /*0030*/ 	.string	"Cuda compilation tools, release 13.0, V13.0.88"
        /*0030*/ 	.string	"Build cuda_13.0.r13.0/compiler.36424714_0"
        /*0030*/ 	.string	"-arch sm_100 -m 64 "



//--------------------- .note.nv.cuinfo           --------------------------
	.section	.note.nv.cuinfo,"",@"SHT_NOTE"
	.sectionflags	@"SHF_NOTE_NV_CUINFO"
        /*0018*/ 	.short	0x0002
        /*001a*/ 	.short	0x0064
        /*001c*/ 	.short	0x0082
	.zero		2


//--------------------- .nv.info                  --------------------------
	.section	.nv.info,"",@"SHT_CUDA_INFO"
	.align	4


	//----- nvinfo : EIATTR_REGCOUNT
	.align		4
        /*0000*/ 	.byte	0x04, 0x2f
        /*0002*/ 	.short	(.L_1 - .L_0)
	.align		4
.L_0:
        /*0004*/ 	.word	index@(_Z11calx_kernelPdS_S_iiii)
        /*0008*/ 	.word	0x00000020


	//----- nvinfo : EIATTR_FRAME_SIZE
	.align		4
.L_1:
        /*000c*/ 	.byte	0x04, 0x11
        /*000e*/ 	.short	(.L_3 - .L_2)
	.align		4
.L_2:
        /*0010*/ 	.word	index@(_Z11calx_kernelPdS_S_iiii)
        /*0014*/ 	.word	0x00000000


	//----- nvinfo : EIATTR_REGCOUNT
	.align		4
.L_3:
        /*0018*/ 	.byte	0x04, 0x2f
        /*001a*/ 	.short	(.L_5 - .L_4)
	.align		4
.L_4:
        /*001c*/ 	.word	index@(_Z4calwPdS_iiiii)
        /*0020*/ 	.word	0x00000020


	//----- nvinfo : EIATTR_FRAME_SIZE
	.align		4
.L_5:
        /*0024*/ 	.byte	0x04, 0x11
        /*0026*/ 	.short	(.L_7 - .L_6)
	.align		4
.L_6:
        /*0028*/ 	.word	index@($__internal_0_$__cuda_sm20_div_rn_f64_full)
        /*002c*/ 	.word	0x00000000


	//----- nvinfo : EIATTR_FRAME_SIZE
	.align		4
.L_7:
        /*0030*/ 	.byte	0x04, 0x11
        /*0032*/ 	.short	(.L_9 - .L_8)
	.align		4
.L_8:
        /*0034*/ 	.word	index@(_Z4calwPdS_iiiii)
        /*0038*/ 	.word	0x00000000


	//----- nvinfo : EIATTR_MIN_STACK_SIZE
	.align		4
.L_9:
        /*003c*/ 	.byte	0x04, 0x12
        /*003e*/ 	.short	(.L_11 - .L_10)
	.align		4
.L_10:
        /*0040*/ 	.word	index@(_Z4calwPdS_iiiii)
        /*0044*/ 	.word	0x00000000


	//----- nvinfo : EIATTR_MIN_STACK_SIZE
	.align		4
.L_11:
        /*0048*/ 	.byte	0x04, 0x12
        /*004a*/ 	.short	(.L_13 - .L_12)
	.align		4
.L_12:
        /*004c*/ 	.word	index@(_Z11calx_kernelPdS_S_iiii)
        /*0050*/ 	.word	0x00000000
.L_13:


//--------------------- .nv.compat                --------------------------
	.section	.nv.compat,"",@"SHT_CUDA_COMPAT_INFO"
	.align	4
        /*0000*/ 	.byte	0x02, 0x09, 0x00, 0x00, 0x02, 0x02, 0x01, 0x00, 0x02, 0x05, 0x05, 0x00, 0x03, 0x07, 0x01, 0x01
        /*0010*/ 	.byte	0x02, 0x03, 0x00, 0x00, 0x02, 0x06, 0x01, 0x00, 0x04, 0x0b, 0x08, 0x00, 0x01, 0x00, 0x00, 0x00
        /*0020*/ 	.byte	0x00, 0x00, 0x00, 0x00


//--------------------- .nv.info._Z4calwPdS_iiiii --------------------------
	.section	.nv.info._Z4calwPdS_iiiii,"",@"SHT_CUDA_INFO"
	.sectionflags	@""
	.align	4


	//----- nvinfo : EIATTR_CUDA_API_VERSION
	.align		4
        /*0000*/ 	.byte	0x04, 0x37
        /*0002*/ 	.short	(.L_15 - .L_14)
.L_14:
        /*0004*/ 	.word	0x00000082


	//----- nvinfo : EIATTR_KPARAM_INFO
	.align		4
.L_15:
        /*0008*/ 	.byte	0x04, 0x17
        /*000a*/ 	.short	(.L_17 - .L_16)
.L_16:
        /*000c*/ 	.word	0x00000000
        /*0010*/ 	.short	0x0006
        /*0012*/ 	.short	0x0020
        /*0014*/ 	.byte	0x00, 0xf0, 0x11, 0x00


	//----- nvinfo : EIATTR_KPARAM_INFO
	.align		4
.L_17:
        /*0018*/ 	.byte	0x04, 0x17
        /*001a*/ 	.short	(.L_19 - .L_18)
.L_18:
        /*001c*/ 	.word	0x00000000
        /*0020*/ 	.short	0x0005
        /*0022*/ 	.short	0x001c
        /*0024*/ 	.byte	0x00, 0xf0, 0x11, 0x00


	//----- nvinfo : EIATTR_KPARAM_INFO
	.align		4
.L_19:
        /*0028*/ 	.byte	0x04, 0x17
        /*002a*/ 	.short	(.L_21 - .L_20)
.L_20:
        /*002c*/ 	.word	0x00000000
        /*0030*/ 	.short	0x0004
        /*0032*/ 	.short	0x0018
        /*0034*/ 	.byte	0x00, 0xf0, 0x11, 0x00


	//----- nvinfo : EIATTR_KPARAM_INFO
	.align		4
.L_21:
        /*0038*/ 	.byte	0x04, 0x17
        /*003a*/ 	.short	(.L_23 - .L_22)
.L_22:
        /*003c*/ 	.word	0x00000000
        /*0040*/ 	.short	0x0003
        /*0042*/ 	.short	0x0014
        /*0044*/ 	.byte	0x00, 0xf0, 0x11, 0x00


	//----- nvinfo : EIATTR_KPARAM_INFO
	.align		4
.L_23:
        /*0048*/ 	.byte	0x04, 0x17
        /*004a*/ 	.short	(.L_25 - .L_24)
.L_24:
        /*004c*/ 	.word	0x00000000
        /*0050*/ 	.short	0x0002
        /*0052*/ 	.short	0x0010
        /*0054*/ 	.byte	0x00, 0xf0, 0x11, 0x00


	//----- nvinfo : EIATTR_KPARAM_INFO
	.align		4
.L_25:
        /*0058*/ 	.byte	0x04, 0x17
        /*005a*/ 	.short	(.L_27 - .L_26)
.L_26:
        /*005c*/ 	.word	0x00000000
        /*0060*/ 	.short	0x0001
        /*0062*/ 	.short	0x0008
        /*0064*/ 	.byte	0x00, 0xf5, 0x21, 0x00


	//----- nvinfo : EIATTR_KPARAM_INFO
	.align		4
.L_27:
        /*0068*/ 	.byte	0x04, 0x17
        /*006a*/ 	.short	(.L_29 - .L_28)
.L_28:
        /*006c*/ 	.word	0x00000000
        /*0070*/ 	.short	0x0000
        /*0072*/ 	.short	0x0000
        /*0074*/ 	.byte	0x00, 0xf5, 0x21, 0x00


	//----- nvinfo : EIATTR_SPARSE_MMA_MASK
	.align		4
.L_29:
        /*0078*/ 	.byte	0x03, 0x50
        /*007a*/ 	.short	0x0000


	//----- nvinfo : EIATTR_MAXREG_COUNT
	.align		4
        /*007c*/ 	.byte	0x03, 0x1b
        /*007e*/ 	.short	0x00ff


	//----- nvinfo : EIATTR_MERCURY_ISA_VERSION
	.align		4
        /*0080*/ 	.byte	0x03, 0x5f
        /*0082*/ 	.short	0x0101


	//----- nvinfo : EIATTR_VRC_CTA_INIT_COUNT
	.align		4
        /*0084*/ 	.byte	0x02, 0x4a
	.zero		1
	.zero		1


	//----- nvinfo : EIATTR_EXIT_INSTR_OFFSETS
	.align		4
        /*0088*/ 	.byte	0x04, 0x1c
        /*008a*/ 	.short	(.L_31 - .L_30)


	//   ....[0]....
.L_30:
        /*008c*/ 	.word	0x00000080


	//   ....[1]....
        /*0090*/ 	.word	0x000000c0


	//   ....[2]....
        /*0094*/ 	.word	0x00000d10


	//   ....[3]....
        /*0098*/ 	.word	0x00001bf0


	//   ....[4]....
        /*009c*/ 	.word	0x000023a0


	//   ....[5]....
        /*00a0*/ 	.word	0x00002820


	//   ....[6]....
        /*00a4*/ 	.word	0x00002aa0


	//----- nvinfo : EIATTR_CRS_STACK_SIZE
	.align		4
.L_31:
        /*00a8*/ 	.byte	0x04, 0x1e
        /*00aa*/ 	.short	(.L_33 - .L_32)
.L_32:
        /*00ac*/ 	.word	0x00000000


	//----- nvinfo : EIATTR_CBANK_PARAM_SIZE
	.align		4
.L_33:
        /*00b0*/ 	.byte	0x03, 0x19
        /*00b2*/ 	.short	0x0024


	//----- nvinfo : EIATTR_PARAM_CBANK
	.align		4
        /*00b4*/ 	.byte	0x04, 0x0a
        /*00b6*/ 	.short	(.L_35 - .L_34)
	.align		4
.L_34:
        /*00b8*/ 	.word	index@(.nv.constant0._Z4calwPdS_iiiii)
        /*00bc*/ 	.short	0x0380
        /*00be*/ 	.short	0x0024


	//----- nvinfo : EIATTR_SW_WAR
	.align		4
.L_35:
        /*00c0*/ 	.byte	0x04, 0x36
        /*00c2*/ 	.short	(.L_37 - .L_36)
.L_36:
        /*00c4*/ 	.word	0x00000008
.L_37:


//--------------------- .nv.info._Z11calx_kernelPdS_S_iiii --------------------------
	.section	.nv.info._Z11calx_kernelPdS_S_iiii,"",@"SHT_CUDA_INFO"
	.sectionflags	@""
	.align	4


	//----- nvinfo : EIATTR_CUDA_API_VERSION
	.align		4
        /*0000*/ 	.byte	0x04, 0x37
        /*0002*/ 	.short	(.L_39 - .L_38)
.L_38:
        /*0004*/ 	.word	0x00000082


	//----- nvinfo : EIATTR_KPARAM_INFO
	.align		4
.L_39:
        /*0008*/ 	.byte	0x04, 0x17
        /*000a*/ 	.short	(.L_41 - .L_40)
.L_40:
        /*000c*/ 	.word	0x00000000
        /*0010*/ 	.short	0x0006
        /*0012*/ 	.short	0x0024
        /*0014*/ 	.byte	0x00, 0xf0, 0x11, 0x00


	//----- nvinfo : EIATTR_KPARAM_INFO
	.align		4
.L_41:
        /*0018*/ 	.byte	0x04, 0x17
        /*001a*/ 	.short	(.L_43 - .L_42)
.L_42:
        /*001c*/ 	.word	0x00000000
        /*0020*/ 	.short	0x0005
        /*0022*/ 	.short	0x0020
        /*0024*/ 	.byte	0x00, 0xf0, 0x11, 0x00


	//----- nvinfo : EIATTR_KPARAM_INFO
	.align		4
.L_43:
        /*0028*/ 	.byte	0x04, 0x17
        /*002a*/ 	.short	(.L_45 - .L_44)
.L_44:
        /*002c*/ 	.word	0x00000000
        /*0030*/ 	.short	0x0004
        /*0032*/ 	.short	0x001c
        /*0034*/ 	.byte	0x00, 0xf0, 0x11, 0x00


	//----- nvinfo : EIATTR_KPARAM_INFO
	.align		4
.L_45:
        /*0038*/ 	.byte	0x04, 0x17
        /*003a*/ 	.short	(.L_47 - .L_46)
.L_46:
        /*003c*/ 	.word	0x00000000
        /*0040*/ 	.short	0x0003
        /*0042*/ 	.short	0x0018
        /*0044*/ 	.byte	0x00, 0xf0, 0x11, 0x00


	//----- nvinfo : EIATTR_KPARAM_INFO
	.align		4
.L_47:
        /*0048*/ 	.byte	0x04, 0x17
        /*004a*/ 	.short	(.L_49 - .L_48)
.L_48:
        /*004c*/ 	.word	0x00000000
        /*0050*/ 	.short	0x0002
        /*0052*/ 	.short	0x0010
        /*0054*/ 	.byte	0x00, 0xf5, 0x21, 0x00


	//----- nvinfo : EIATTR_KPARAM_INFO
	.align		4
.L_49:
        /*0058*/ 	.byte	0x04, 0x17
        /*005a*/ 	.short	(.L_51 - .L_50)
.L_50:
        /*005c*/ 	.word	0x00000000
        /*0060*/ 	.short	0x0001
        /*0062*/ 	.short	0x0008
        /*0064*/ 	.byte	0x00, 0xf5, 0x21, 0x00


	//----- nvinfo : EIATTR_KPARAM_INFO
	.align		4
.L_51:
        /*0068*/ 	.byte	0x04, 0x17
        /*006a*/ 	.short	(.L_53 - .L_52)
.L_52:
        /*006c*/ 	.word	0x00000000
        /*0070*/ 	.short	0x0000
        /*0072*/ 	.short	0x0000
        /*0074*/ 	.byte	0x00, 0xf5, 0x21, 0x00


	//----- nvinfo : EIATTR_SPARSE_MMA_MASK
	.align		4
.L_53:
        /*0078*/ 	.byte	0x03, 0x50
        /*007a*/ 	.short	0x0000


	//----- nvinfo : EIATTR_MAXREG_COUNT
	.align		4
        /*007c*/ 	.byte	0x03, 0x1b
        /*007e*/ 	.short	0x00ff


	//----- nvinfo : EIATTR_MERCURY_ISA_VERSION
	.align		4
        /*0080*/ 	.byte	0x03, 0x5f
        /*0082*/ 	.short	0x0101


	//----- nvinfo : EIATTR_VRC_CTA_INIT_COUNT
	.align		4
        /*0084*/ 	.byte	0x02, 0x4a
	.zero		1
	.zero		1


	//----- nvinfo : EIATTR_EXIT_INSTR_OFFSETS
	.align		4
        /*0088*/ 	.byte	0x04, 0x1c
        /*008a*/ 	.short	(.L_55 - .L_54)


	//   ....[0]....
.L_54:
        /*008c*/ 	.word	0x00000070


	//   ....[1]....
        /*0090*/ 	.word	0x000000a0


	//   ....[2]....
        /*0094*/ 	.word	0x00000ea0


	//   ....[3]....
        /*0098*/ 	.word	0x00001590


	//   ....[4]....
        /*009c*/ 	.word	0x00001980


	//   ....[5]....
        /*00a0*/ 	.word	0x00001c30


	//   ....[6]....
        /*00a4*/ 	.word	0x00001df0


	//----- nvinfo : EIATTR_CBANK_PARAM_SIZE
	.align		4
.L_55:
        /*00a8*/ 	.byte	0x03, 0x19
        /*00aa*/ 	.short	0x0028


	//----- nvinfo : EIATTR_PARAM_CBANK
	.align		4
        /*00ac*/ 	.byte	0x04, 0x0a
        /*00ae*/ 	.short	(.L_57 - .L_56)
	.align		4
.L_56:
        /*00b0*/ 	.word	index@(.nv.constant0._Z11calx_kernelPdS_S_iiii)
        /*00b4*/ 	.short	0x0380
        /*00b6*/ 	.short	0x0028


	//----- nvinfo : EIATTR_SW_WAR
	.align		4
.L_57:
        /*00b8*/ 	.byte	0x04, 0x36
        /*00ba*/ 	.short	(.L_59 - .L_58)
.L_58:
        /*00bc*/ 	.word	0x00000008
.L_59:


//--------------------- .nv.callgraph             --------------------------
	.section	.nv.callgraph,"",@"SHT_CUDA_CALLGRAPH"
	.align	4
	.sectionentsize	8
	.align		4
        /*0000*/ 	.word	0x00000000
	.align		4
        /*0004*/ 	.word	0xffffffff
	.align		4
        /*0008*/ 	.word	0x00000000
	.align		4
        /*000c*/ 	.word	0xfffffffe
	.align		4
        /*0010*/ 	.word	0x00000000
	.align		4
        /*0014*/ 	.word	0xfffffffd
	.align		4
        /*0018*/ 	.word	0x00000000
	.align		4
        /*001c*/ 	.word	0xfffffffc


//--------------------- .text._Z4calwPdS_iiiii    --------------------------
	.section	.text._Z4calwPdS_iiiii,"ax",@progbits
	.align	128
        .global         _Z4calwPdS_iiiii
        .type           _Z4calwPdS_iiiii,@function
        .size           _Z4calwPdS_iiiii,(.L_x_58 - _Z4calwPdS_iiiii)
        .other          _Z4calwPdS_iiiii,@"STO_CUDA_ENTRY STV_DEFAULT"
_Z4calwPdS_iiiii:
.text._Z4calwPdS_iiiii:
[----:B------:R-:W-:Y:S01]  /*0000*/  LDC R1, c[0x0][0x37c] ;  /* 0x0000df00ff017b82 */ /* 0x000fe20000000800 */
[----:B------:R-:W0:Y:S07]  /*0010*/  S2R R0, SR_TID.X ;  /* 0x0000000000007919 */ /* 0x000e2e0000002100 */
[----:B------:R-:W0:Y:S01]  /*0020*/  S2UR UR4, SR_CTAID.X ;  /* 0x00000000000479c3 */ /* 0x000e220000002500 */
[----:B------:R-:W1:Y:S01]  /*0030*/  LDCU UR5, c[0x0][0x390] ;  /* 0x00007200ff0577ac */ /* 0x000e620008000800 */
[----:B------:R-:W2:Y:S06]  /*0040*/  LDCU UR13, c[0x0][0x39c] ;  /* 0x00007380ff0d77ac */ /* 0x000eac0008000800 */
[----:B------:R-:W0:Y:S02]  /*0050*/  LDC R3, c[0x0][0x360] ;  /* 0x0000d800ff037b82 */ /* 0x000e240000000800 */
[----:B0-----:R-:W-:-:S05]  /*0060*/  IMAD R3, R3, UR4, R0 ;  /* 0x0000000403037c24 */ /* 0x001fca000f8e0200 */
[----:B-1----:R-:W-:-:S13]  /*0070*/  ISETP.GE.AND P0, PT, R3, UR5, PT ;  /* 0x0000000503007c0c */ /* 0x002fda000bf06270 */
[----:B--2---:R-:W-:Y:S05]  /*0080*/  @P0 EXIT ;  /* 0x000000000000094d */ /* 0x004fea0003800000 */
[----:B------:R-:W0:Y:S02]  /*0090*/  LDCU UR10, c[0x0][0x394] ;  /* 0x00007280ff0a77ac */ /* 0x000e240008000800 */
[----:B0-----:R-:W-:-:S06]  /*00a0*/  UISETP.GE.AND UP0, UPT, UR10, 0x1, UPT ;  /* 0x000000010a00788c */ /* 0x001fcc000bf06270 */
[----:B------:R-:W-:-:S13]  /*00b0*/  PLOP3.LUT P0, PT, PT, PT, UP0, 0x80, 0x8 ;  /* 0x000000000008781c */ /* 0x000fda0003f0f008 */
[----:B------:R-:W-:Y:S05]  /*00c0*/  @!P0 EXIT ;  /* 0x000000000000894d */ /* 0x000fea0003800000 */
[----:B------:R-:W0:Y:S01]  /*00d0*/  LDCU UR7, c[0x0][0x3a0] ;  /* 0x00007400ff0777ac */ /* 0x000e220008000800 */
[----:B------:R-:W-:Y:S01]  /*00e0*/  IMAD R3, R3, UR10, RZ ;  /* 0x0000000a03037c24 */ /* 0x000fe2000f8e02ff */
[----:B------:R-:W1:Y:S04]  /*00f0*/  LDCU.64 UR16, c[0x0][0x398] ;  /* 0x00007300ff1077ac */ /* 0x000e680008000a00 */
[----:B------:R-:W-:Y:S01]  /*0100*/  SHF.R.S32.HI R0, RZ, 0x1f, R3 ;  /* 0x0000001fff007819 */ /* 0x000fe20000011403 */
[----:B------:R-:W2:Y:S01]  /*0110*/  LDCU.64 UR8, c[0x0][0x388] ;  /* 0x00007100ff0877ac */ /* 0x000ea20008000a00 */
[----:B------:R-:W3:Y:S01]  /*0120*/  LDCU.64 UR14, c[0x0][0x358] ;  /* 0x00006b00ff0e77ac */ /* 0x000ee20008000a00 */
[----:B0-----:R-:W-:Y:S01]  /*0130*/  UIADD3 UR4, UPT, UPT, -UR7, 0x1, URZ ;  /* 0x0000000107047890 */ /* 0x001fe2000fffe1ff */
[----:B-1----:R-:W0:Y:S03]  /*0140*/  I2F.F64 R6, UR16 ;  /* 0x0000001000067d12 */ /* 0x002e260008201c00 */
[----:B------:R-:W-:-:S02]  /*0150*/  UISETP.GE.AND UP0, UPT, UR4, UR7, UPT ;  /* 0x000000070400728c */ /* 0x000fc4000bf06270 */
[----:B------:R-:W-:Y:S01]  /*0160*/  UIADD3 UR10, UPT, UPT, UR10, UR17, URZ ;  /* 0x000000110a0a7290 */ /* 0x000fe2000fffe0ff */
[----:B--2---:R-:W-:-:S04]  /*0170*/  LEA R8, P0, R3, UR8, 0x3 ;  /* 0x0000000803087c11 */ /* 0x004fc8000f8018ff */
[----:B------:R-:W-:Y:S02]  /*0180*/  LEA.HI.X R9, R3, UR9, R0, 0x3, P0 ;  /* 0x0000000903097c11 */ /* 0x000fe400080f1c00 */
[----:B---3--:R-:W-:Y:S07]  /*0190*/  BRA.U UP0, `(.L_x_0) ;  /* 0x0000000900e07547 */ /* 0x008fee000b800000 */
[----:B------:R-:W-:Y:S01]  /*01a0*/  ULEA UR5, UR7, 0xffffffff, 0x1 ;  /* 0xffffffff07057891 */ /* 0x000fe2000f8e08ff */
[----:B------:R-:W-:Y:S01]  /*01b0*/  IADD3 R10, P0, PT, R8, -0x38, RZ ;  /* 0xffffffc8080a7810 */ /* 0x000fe20007f1e0ff */
[----:B------:R-:W-:Y:S02]  /*01c0*/  ULEA UR6, UR7, 0xe, 0x1 ;  /* 0x0000000e07067891 */ /* 0x000fe4000f8e08ff */
[----:B------:R-:W-:Y:S01]  /*01d0*/  ULEA UR16, UR7, 0xfffffffe, 0x1 ;  /* 0xfffffffe07107891 */ /* 0x000fe2000f8e08ff */
[----:B------:R-:W-:Y:S01]  /*01e0*/  IADD3.X R11, PT, PT, R9, -0x1, RZ, P0, !PT ;  /* 0xffffffff090b7810 */ /* 0x000fe200007fe4ff */
[----:B------:R-:W-:Y:S02]  /*01f0*/  ULEA UR7, UR7, 0x6, 0x1 ;  /* 0x0000000607077891 */ /* 0x000fe4000f8e08ff */
[----:B------:R-:W-:Y:S02]  /*0200*/  ULOP3.LUT UR5, UR5, 0xfffffff0, URZ, 0xc0, !UPT ;  /* 0xfffffff005057892 */ /* 0x000fe4000f8ec0ff */
[----:B------:R-:W-:-:S02]  /*0210*/  ULOP3.LUT UR6, UR6, 0xe, URZ, 0xc0, !UPT ;  /* 0x0000000e06067892 */ /* 0x000fc4000f8ec0ff */
[----:B------:R-:W-:Y:S02]  /*0220*/  ULOP3.LUT UR7, UR7, 0x6, URZ, 0xc0, !UPT ;  /* 0x0000000607077892 */ /* 0x000fe4000f8ec0ff */
[----:B------:R-:W-:-:S12]  /*0230*/  UIADD3 UR11, UPT, UPT, -UR5, URZ, URZ ;  /* 0x000000ff050b7290 */ /* 0x000fd8000fffe1ff */
.L_x_6:
[----:B------:R-:W1:Y:S01]  /*0240*/  LDCU UR12, c[0x0][0x3a0] ;  /* 0x00007400ff0c77ac */ /* 0x000e620008000800 */
[----:B------:R-:W2:Y:S01]  /*0250*/  LDCU.64 UR8, c[0x0][0x380] ;  /* 0x00007000ff0877ac */ /* 0x000ea20008000a00 */
[----:B-1----:R-:W-:-:S06]  /*0260*/  UIADD3 UR5, UPT, UPT, UR13, UR12, URZ ;  /* 0x0000000c0d057290 */ /* 0x002fcc000fffe0ff */
[----:B------:R-:W-:-:S04]  /*0270*/  IMAD.U32 R5, RZ, RZ, UR5 ;  /* 0x00000005ff057e24 */ /* 0x000fc8000f8e00ff */
[----:B------:R-:W-:-:S06]  /*0280*/  IMAD.WIDE R4, R5, 0x8, R8 ;  /* 0x0000000805047825 */ /* 0x000fcc00078e0208 */
[----:B------:R-:W3:Y:S01]  /*0290*/  LDG.E.64 R4, desc[UR14][R4.64] ;  /* 0x0000000e04047981 */ /* 0x000ee2000c1e1b00 */
[----:B------:R-:W-:Y:S02]  /*02a0*/  USHF.R.S32.HI UR17, URZ, 0x1f, UR13 ;  /* 0x0000001fff117899 */ /* 0x000fe4000801140d */
[----:B------:R-:W-:Y:S01]  /*02b0*/  IADD3 R2, P0, PT, R3, UR13, RZ ;  /* 0x0000000d03027c10 */ /* 0x000fe2000ff1e0ff */
[----:B------:R-:W-:Y:S01]  /*02c0*/  UISETP.GE.U32.AND UP0, UPT, UR16, 0xf, UPT ;  /* 0x0000000f1000788c */ /* 0x000fe2000bf06070 */
[----:B------:R-:W-:Y:S02]  /*02d0*/  UMOV UR5, UR4 ;  /* 0x0000000400057c82 */ /* 0x000fe40008000000 */
[----:B------:R-:W-:Y:S02]  /*02e0*/  IADD3.X R13, PT, PT, R0, UR17, RZ, P0, !PT ;  /* 0x00000011000d7c10 */ /* 0x000fe400087fe4ff */
[----:B--2---:R-:W-:-:S04]  /*02f0*/  LEA R12, P0, R2, UR8, 0x3 ;  /* 0x00000008020c7c11 */ /* 0x004fc8000f8018ff */
[----:B------:R-:W-:Y:S01]  /*0300*/  LEA.HI.X R13, R2, UR9, R13, 0x3, P0 ;  /* 0x00000009020d7c11 */ /* 0x000fe200080f1c0d */
[----:B---3--:R-:W-:-:S07]  /*0310*/  DMUL R16, R4, 0.5 ;  /* 0x3fe0000004107828 */ /* 0x008fce0000000000 */
[----:B------:R1:W-:Y:S01]  /*0320*/  STG.E.64 desc[UR14][R12.64], R16 ;  /* 0x000000100c007986 */ /* 0x0003e2000c101b0e */
[----:B------:R-:W-:Y:S05]  /*0330*/  BRA.U !UP0, `(.L_x_1) ;  /* 0x0000000508047547 */ /* 0x000fea000b800000 */
[----:B------:R-:W-:Y:S01]  /*0340*/  IMAD.U32 R5, RZ, RZ, UR13 ;  /* 0x0000000dff057e24 */ /* 0x000fe2000f8e00ff */
[----:B------:R-:W-:Y:S01]  /*0350*/  UIADD3 UR5, UPT, UPT, -UR12, URZ, URZ ;  /* 0x000000ff0c057290 */ /* 0x000fe2000fffe1ff */
[----:B------:R-:W-:Y:S01]  /*0360*/  IMAD.U32 R2, RZ, RZ, UR13 ;  /* 0x0000000dff027e24 */ /* 0x000fe2000f8e00ff */
[----:B------:R-:W-:Y:S01]  /*0370*/  UMOV UR8, UR11 ;  /* 0x0000000b00087c82 */ /* 0x000fe20008000000 */
[----:B------:R-:W-:Y:S01]  /*0380*/  IMAD.U32 R4, RZ, RZ, UR17 ;  /* 0x00000011ff047e24 */ /* 0x000fe2000f8e00ff */
[----:B------:R-:W-:Y:S01]  /*0390*/  LEA R14, P0, R5, R10, 0x3 ;  /* 0x0000000a050e7211 */ /* 0x000fe200078018ff */
[----:B------:R-:W-:-:S03]  /*03a0*/  UMOV UR9, UR4 ;  /* 0x0000000400097c82 */ /* 0x000fc60008000000 */
[----:B------:R-:W-:-:S09]  /*03b0*/  LEA.HI.X R2, R2, R11, R4, 0x3, P0 ;  /* 0x0000000b02027211 */ /* 0x000fd200000f1c04 */
.L_x_2:
[----:B------:R-:W-:-:S06]  /*03c0*/  UIMAD.WIDE UR18, UR9, 0x8, URZ ;  /* 0x00000008091278a5 */ /* 0x000fcc000f8e02ff */
[----:B------:R-:W-:-:S04]  /*03d0*/  IADD3 R4, P0, PT, R14, -UR18, RZ ;  /* 0x800000120e047c10 */ /* 0x000fc8000ff1e0ff */
[----:B------:R-:W-:-:S05]  /*03e0*/  IADD3.X R5, PT, PT, R2, ~UR19, RZ, P0, !PT ;  /* 0x8000001302057c10 */ /* 0x000fca00087fe4ff */
[----:B------:R-:W2:Y:S02]  /*03f0*/  LDG.E.64 R18, desc[UR14][R4.64+0x38] ;  /* 0x0000380e04127981 */ /* 0x000ea4000c1e1b00 */
[----:B--2---:R-:W-:-:S07]  /*0400*/  DADD R18, R18, R16 ;  /* 0x0000000012127229 */ /* 0x004fce0000000010 */
[----:B------:R2:W-:Y:S04]  /*0410*/  STG.E.64 desc[UR14][R12.64], R18 ;  /* 0x000000120c007986 */ /* 0x0005e8000c101b0e */
[----:B-1-3--:R-:W3:Y:S02]  /*0420*/  LDG.E.64 R16, desc[UR14][R4.64+0x30] ;  /* 0x0000300e04107981 */ /* 0x00aee4000c1e1b00 */
[----:B---3--:R-:W-:-:S07]  /*0430*/  DADD R16, R18, R16 ;  /* 0x0000000012107229 */ /* 0x008fce0000000010 */
[----:B------:R1:W-:Y:S04]  /*0440*/  STG.E.64 desc[UR14][R12.64], R16 ;  /* 0x000000100c007986 */ /* 0x0003e8000c101b0e */
[----:B------:R-:W3:Y:S02]  /*0450*/  LDG.E.64 R20, desc[UR14][R4.64+0x28] ;  /* 0x0000280e04147981 */ /* 0x000ee4000c1e1b00 */
[----:B---3--:R-:W-:-:S07]  /*0460*/  DADD R20, R16, R20 ;  /* 0x0000000010147229 */ /* 0x008fce0000000014 */
[----:B------:R3:W-:Y:S04]  /*0470*/  STG.E.64 desc[UR14][R12.64], R20 ;  /* 0x000000140c007986 */ /* 0x0007e8000c101b0e */
[----:B------:R-:W4:Y:S02]  /*0480*/  LDG.E.64 R22, desc[UR14][R4.64+0x20] ;  /* 0x0000200e04167981 */ /* 0x000f24000c1e1b00 */
[----:B----4-:R-:W-:-:S07]  /*0490*/  DADD R22, R20, R22 ;  /* 0x0000000014167229 */ /* 0x010fce0000000016 */
[----:B------:R4:W-:Y:S04]  /*04a0*/  STG.E.64 desc[UR14][R12.64], R22 ;  /* 0x000000160c007986 */ /* 0x0009e8000c101b0e */
[----:B------:R-:W5:Y:S02]  /*04b0*/  LDG.E.64 R24, desc[UR14][R4.64+0x18] ;  /* 0x0000180e04187981 */ /* 0x000f64000c1e1b00 */
[----:B-----5:R-:W-:-:S07]  /*04c0*/  DADD R24, R22, R24 ;  /* 0x0000000016187229 */ /* 0x020fce0000000018 */
[----:B------:R5:W-:Y:S04]  /*04d0*/  STG.E.64 desc[UR14][R12.64], R24 ;  /* 0x000000180c007986 */ /* 0x000be8000c101b0e */
[----:B--2---:R-:W2:Y:S02]  /*04e0*/  LDG.E.64 R18, desc[UR14][R4.64+0x10] ;  /* 0x0000100e04127981 */ /* 0x004ea4000c1e1b00 */
[----:B--2---:R-:W-:-:S07]  /*04f0*/  DADD R18, R24, R18 ;  /* 0x0000000018127229 */ /* 0x004fce0000000012 */
[----:B------:R2:W-:Y:S04]  /*0500*/  STG.E.64 desc[UR14][R12.64], R18 ;  /* 0x000000120c007986 */ /* 0x0005e8000c101b0e */
[----:B-1----:R-:W3:Y:S02]  /*0510*/  LDG.E.64 R16, desc[UR14][R4.64+0x8] ;  /* 0x0000080e04107981 */ /* 0x002ee4000c1e1b00 */
[----:B---3--:R-:W-:-:S07]  /*0520*/  DADD R16, R18, R16 ;  /* 0x0000000012107229 */ /* 0x008fce0000000010 */
[----:B------:R1:W-:Y:S04]  /*0530*/  STG.E.64 desc[UR14][R12.64], R16 ;  /* 0x000000100c007986 */ /* 0x0003e8000c101b0e */
[----:B------:R-:W3:Y:S02]  /*0540*/  LDG.E.64 R20, desc[UR14][R4.64] ;  /* 0x0000000e04147981 */ /* 0x000ee4000c1e1b00 */
[----:B---3--:R-:W-:-:S07]  /*0550*/  DADD R20, R16, R20 ;  /* 0x0000000010147229 */ /* 0x008fce0000000014 */
[----:B------:R3:W-:Y:S04]  /*0560*/  STG.E.64 desc[UR14][R12.64], R20 ;  /* 0x000000140c007986 */ /* 0x0007e8000c101b0e */
[----:B----4-:R-:W4:Y:S02]  /*0570*/  LDG.E.64 R22, desc[UR14][R4.64+-0x8] ;  /* 0xfffff80e04167981 */ /* 0x010f24000c1e1b00 */
[----:B----4-:R-:W-:-:S07]  /*0580*/  DADD R22, R20, R22 ;  /* 0x0000000014167229 */ /* 0x010fce0000000016 */
[----:B------:R4:W-:Y:S04]  /*0590*/  STG.E.64 desc[UR14][R12.64], R22 ;  /* 0x000000160c007986 */ /* 0x0009e8000c101b0e */
[----:B-----5:R-:W5:Y:S02]  /*05a0*/  LDG.E.64 R24, desc[UR14][R4.64+-0x10] ;  /* 0xfffff00e04187981 */ /* 0x020f64000c1e1b00 */
        /* <DEDUP_REMOVED lines=14> */
[----:B-----5:R-:W4:Y:S02]  /*0690*/  LDG.E.64 R24, desc[UR14][R4.64+-0x38] ;  /* 0xffffc80e04187981 */ /* 0x020f24000c1e1b00 */
[----:B----4-:R-:W-:-:S07]  /*06a0*/  DADD R24, R22, R24 ;  /* 0x0000000016187229 */ /* 0x010fce0000000018 */
[----:B------:R3:W-:Y:S04]  /*06b0*/  STG.E.64 desc[UR14][R12.64], R24 ;  /* 0x000000180c007986 */ /* 0x0007e8000c101b0e */
[----:B--2---:R-:W1:Y:S01]  /*06c0*/  LDG.E.64 R18, desc[UR14][R4.64+-0x40] ;  /* 0xffffc00e04127981 */ /* 0x004e62000c1e1b00 */
[----:B------:R-:W-:Y:S02]  /*06d0*/  UIADD3 UR8, UPT, UPT, UR8, 0x10, URZ ;  /* 0x0000001008087890 */ /* 0x000fe4000fffe0ff */
[----:B------:R-:W-:Y:S02]  /*06e0*/  UIADD3 UR5, UPT, UPT, UR5, 0x10, URZ ;  /* 0x0000001005057890 */ /* 0x000fe4000fffe0ff */
[----:B------:R-:W-:Y:S02]  /*06f0*/  UISETP.NE.AND UP0, UPT, UR8, URZ, UPT ;  /* 0x000000ff0800728c */ /* 0x000fe4000bf05270 */
[----:B------:R-:W-:Y:S01]  /*0700*/  UIADD3 UR9, UPT, UPT, UR9, 0x10, URZ ;  /* 0x0000001009097890 */ /* 0x000fe2000fffe0ff */
[----:B-1----:R-:W-:-:S07]  /*0710*/  DADD R16, R24, R18 ;  /* 0x0000000018107229 */ /* 0x002fce0000000012 */
[----:B------:R3:W-:Y:S01]  /*0720*/  STG.E.64 desc[UR14][R12.64], R16 ;  /* 0x000000100c007986 */ /* 0x0007e2000c101b0e */
[----:B------:R-:W-:Y:S05]  /*0730*/  BRA.U UP0, `(.L_x_2) ;  /* 0xfffffffd00207547 */ /* 0x000fea000b83ffff */
[----:B------:R-:W-:-:S12]  /*0740*/  UIADD3 UR5, UPT, UPT, UR5, 0x1, URZ ;  /* 0x0000000105057890 */ /* 0x000fd8000fffe0ff */
.L_x_1:
[----:B------:R-:W-:Y:S02]  /*0750*/  UISETP.GE.U32.AND UP0, UPT, UR6, 0x7, UPT ;  /* 0x000000070600788c */ /* 0x000fe4000bf06070 */
[----:B------:R-:W-:-:S06]  /*0760*/  UISETP.GE.U32.AND UP1, UPT, UR7, 0x3, UPT ;  /* 0x000000030700788c */ /* 0x000fcc000bf26070 */
[----:B------:R-:W-:Y:S01]  /*0770*/  PLOP3.LUT P0, PT, PT, PT, UP1, 0x80, 0x8 ;  /* 0x000000000008781c */ /* 0x000fe20003f0f018 */
[----:B------:R-:W-:-:S12]  /*0780*/  BRA.U !UP0, `(.L_x_3) ;  /* 0x0000000108707547 */ /* 0x000fd8000b800000 */
[----:B------:R-:W-:-:S06]  /*0790*/  UIADD3 UR8, UPT, UPT, -UR5, UR13, URZ ;  /* 0x0000000d05087290 */ /* 0x000fcc000fffe1ff */
[----:B------:R-:W-:-:S04]  /*07a0*/  IMAD.U32 R5, RZ, RZ, UR8 ;  /* 0x00000008ff057e24 */ /* 0x000fc8000f8e00ff */
[----:B------:R-:W-:-:S05]  /*07b0*/  IMAD.WIDE R4, R5, 0x8, R8 ;  /* 0x0000000805047825 */ /* 0x000fca00078e0208 */
        /* <DEDUP_REMOVED lines=21> */
[----:B------:R-:W2:Y:S01]  /*0910*/  LDG.E.64 R16, desc[UR14][R4.64+-0x38] ;  /* 0xffffc80e04107981 */ /* 0x000ea2000c1e1b00 */
[----:B------:R-:W-:Y:S01]  /*0920*/  UIADD3 UR5, UPT, UPT, UR5, 0x8, URZ ;  /* 0x0000000805057890 */ /* 0x000fe2000fffe0ff */
[----:B--2---:R-:W-:-:S07]  /*0930*/  DADD R16, R18, R16 ;  /* 0x0000000012107229 */ /* 0x004fce0000000010 */
[----:B------:R4:W-:Y:S04]  /*0940*/  STG.E.64 desc[UR14][R12.64], R16 ;  /* 0x000000100c007986 */ /* 0x0009e8000c101b0e */
.L_x_3:
[----:B------:R-:W-:-:S06]  /*0950*/  @UP1 UIADD3 UR8, UPT, UPT, -UR5, UR13, URZ ;  /* 0x0000000d05081290 */ /* 0x000fcc000fffe1ff */
[----:B------:R-:W-:-:S04]  /*0960*/  IMAD.U32 R5, RZ, RZ, UR8 ;  /* 0x00000008ff057e24 */ /* 0x000fc8000f8e00ff */
[----:B------:R-:W-:-:S05]  /*0970*/  @P0 IMAD.WIDE R4, R5, 0x8, R8 ;  /* 0x0000000805040825 */ /* 0x000fca00078e0208 */
[----:B----4-:R-:W2:Y:S02]  /*0980*/  @P0 LDG.E.64 R14, desc[UR14][R4.64] ;  /* 0x0000000e040e0981 */ /* 0x010ea4000c1e1b00 */
[----:B--2---:R-:W-:-:S07]  /*0990*/  @P0 DADD R14, R16, R14 ;  /* 0x00000000100e0229 */ /* 0x004fce000000000e */
[----:B------:R2:W-:Y:S04]  /*09a0*/  @P0 STG.E.64 desc[UR14][R12.64], R14 ;  /* 0x0000000e0c000986 */ /* 0x0005e8000c101b0e */
[----:B------:R-:W4:Y:S02]  /*09b0*/  @P0 LDG.E.64 R18, desc[UR14][R4.64+-0x8] ;  /* 0xfffff80e04120981 */ /* 0x000f24000c1e1b00 */
[----:B----4-:R-:W-:-:S07]  /*09c0*/  @P0 DADD R18, R14, R18 ;  /* 0x000000000e120229 */ /* 0x010fce0000000012 */
[----:B------:R4:W-:Y:S04]  /*09d0*/  @P0 STG.E.64 desc[UR14][R12.64], R18 ;  /* 0x000000120c000986 */ /* 0x0009e8000c101b0e */
[----:B---3--:R-:W3:Y:S01]  /*09e0*/  @P0 LDG.E.64 R20, desc[UR14][R4.64+-0x10] ;  /* 0xfffff00e04140981 */ /* 0x008ee2000c1e1b00 */
[----:B------:R-:W-:Y:S01]  /*09f0*/  @UP1 UIADD3 UR5, UPT, UPT, UR5, 0x4, URZ ;  /* 0x0000000405051890 */ /* 0x000fe2000fffe0ff */
[----:B---3--:R-:W-:-:S07]  /*0a00*/  @P0 DADD R20, R18, R20 ;  /* 0x0000000012140229 */ /* 0x008fce0000000014 */
[----:B------:R-:W-:Y:S04]  /*0a10*/  @P0 STG.E.64 desc[UR14][R12.64], R20 ;  /* 0x000000140c000986 */ /* 0x000fe8000c101b0e */
[----:B------:R-:W1:Y:S01]  /*0a20*/  @P0 LDG.E.64 R22, desc[UR14][R4.64+-0x18] ;  /* 0xffffe80e04160981 */ /* 0x000e62000c1e1b00 */
[----:B------:R-:W-:-:S06]  /*0a30*/  UIADD3 UR8, UPT, UPT, -UR5, UR13, URZ ;  /* 0x0000000d05087290 */ /* 0x000fcc000fffe1ff */
[----:B------:R-:W-:Y:S01]  /*0a40*/  IMAD.U32 R25, RZ, RZ, UR8 ;  /* 0x00000008ff197e24 */ /* 0x000fe2000f8e00ff */
[----:B-1----:R-:W-:-:S03]  /*0a50*/  @P0 DADD R16, R20, R22 ;  /* 0x0000000014100229 */ /* 0x002fc60000000016 */
[----:B------:R-:W-:-:S04]  /*0a60*/  IMAD.WIDE R22, R25, 0x8, R8 ;  /* 0x0000000819167825 */ /* 0x000fc800078e0208 */
[----:B------:R1:W-:Y:S04]  /*0a70*/  @P0 STG.E.64 desc[UR14][R12.64], R16 ;  /* 0x000000100c000986 */ /* 0x0003e8000c101b0e */
[----:B--2---:R-:W2:Y:S01]  /*0a80*/  LDG.E.64 R14, desc[UR14][R22.64] ;  /* 0x0000000e160e7981 */ /* 0x004ea2000c1e1b00 */
[----:B------:R-:W-:-:S04]  /*0a90*/  ULOP3.LUT UR8, UR12, 0x1, URZ, 0xc0, !UPT ;  /* 0x000000010c087892 */ /* 0x000fc8000f8ec0ff */
[----:B------:R-:W-:-:S06]  /*0aa0*/  UISETP.NE.U32.AND UP0, UPT, UR8, 0x1, UPT ;  /* 0x000000010800788c */ /* 0x000fcc000bf05070 */
[----:B------:R-:W-:Y:S01]  /*0ab0*/  PLOP3.LUT P0, PT, PT, PT, UP0, 0x80, 0x8 ;  /* 0x000000000008781c */ /* 0x000fe20003f0f008 */
[----:B--2---:R-:W-:-:S07]  /*0ac0*/  DADD R4, R14, R16 ;  /* 0x000000000e047229 */ /* 0x004fce0000000010 */
[----:B------:R2:W-:Y:S05]  /*0ad0*/  STG.E.64 desc[UR14][R12.64], R4 ;  /* 0x000000040c007986 */ /* 0x0005ea000c101b0e */
[----:B------:R-:W4:Y:S02]  /*0ae0*/  @P0 LDG.E.64 R14, desc[UR14][R22.64+-0x8] ;  /* 0xfffff80e160e0981 */ /* 0x000f24000c1e1b00 */
[----:B----4-:R-:W-:-:S07]  /*0af0*/  @P0 DADD R18, R4, R14 ;  /* 0x0000000004120229 */ /* 0x010fce000000000e */
[----:B------:R3:W-:Y:S04]  /*0b00*/  @P0 STG.E.64 desc[UR14][R12.64], R18 ;  /* 0x000000120c000986 */ /* 0x0007e8000c101b0e */
[----:B------:R-:W2:Y:S01]  /*0b10*/  @P0 LDG.E.64 R14, desc[UR14][R22.64+-0x10] ;  /* 0xfffff00e160e0981 */ /* 0x000ea2000c1e1b00 */
[----:B------:R-:W-:-:S06]  /*0b20*/  UIADD3 UR8, UPT, UPT, UR13, -UR12, URZ ;  /* 0x8000000c0d087290 */ /* 0x000fcc000fffe0ff */
[----:B-1----:R-:W-:Y:S02]  /*0b30*/  IMAD.U32 R17, RZ, RZ, UR8 ;  /* 0x00000008ff117e24 */ /* 0x002fe4000f8e00ff */
[----:B------:R-:W-:Y:S01]  /*0b40*/  IMAD.MOV.U32 R16, RZ, RZ, 0x1 ;  /* 0x00000001ff107424 */ /* 0x000fe200078e00ff */
[----:B--2---:R-:W-:Y:S01]  /*0b50*/  @P0 DADD R4, R18, R14 ;  /* 0x0000000012040229 */ /* 0x004fe2000000000e */
[----:B------:R-:W-:-:S06]  /*0b60*/  IMAD.WIDE R14, R17, 0x8, R8 ;  /* 0x00000008110e7825 */ /* 0x000fcc00078e0208 */
[----:B------:R1:W-:Y:S04]  /*0b70*/  @P0 STG.E.64 desc[UR14][R12.64], R4 ;  /* 0x000000040c000986 */ /* 0x0003e8000c101b0e */
[----:B------:R-:W2:Y:S01]  /*0b80*/  LDG.E.64 R14, desc[UR14][R14.64] ;  /* 0x0000000e0e0e7981 */ /* 0x000ea2000c1e1b00 */
[----:B0-----:R-:W0:Y:S01]  /*0b90*/  MUFU.RCP64H R17, R7 ;  /* 0x0000000700117308 */ /* 0x001e220000001800 */
[----:B------:R-:W-:Y:S01]  /*0ba0*/  BSSY.RECONVERGENT B1, `(.L_x_4) ;  /* 0x0000012000017945 */ /* 0x000fe20003800200 */
[----:B0-----:R-:W-:-:S08]  /*0bb0*/  DFMA R20, -R6, R16, 1 ;  /* 0x3ff000000614742b */ /* 0x001fd00000000110 */
[----:B------:R-:W-:-:S08]  /*0bc0*/  DFMA R20, R20, R20, R20 ;  /* 0x000000141414722b */ /* 0x000fd00000000014 */
[----:B------:R-:W-:-:S08]  /*0bd0*/  DFMA R20, R16, R20, R16 ;  /* 0x000000141014722b */ /* 0x000fd00000000010 */
[----:B------:R-:W-:-:S08]  /*0be0*/  DFMA R16, -R6, R20, 1 ;  /* 0x3ff000000610742b */ /* 0x000fd00000000114 */
[----:B------:R-:W-:Y:S02]  /*0bf0*/  DFMA R16, R20, R16, R20 ;  /* 0x000000101410722b */ /* 0x000fe40000000014 */
[----:B--2---:R-:W-:-:S08]  /*0c00*/  DFMA R26, R14, 0.5, R4 ;  /* 0x3fe000000e1a782b */ /* 0x004fd00000000004 */
[----:B---3--:R-:W-:Y:S02]  /*0c10*/  DMUL R18, R26, R16 ;  /* 0x000000101a127228 */ /* 0x008fe40000000000 */
[----:B------:R-:W-:-:S06]  /*0c20*/  FSETP.GEU.AND P1, PT, |R27|, 6.5827683646048100446e-37, PT ;  /* 0x036000001b00780b */ /* 0x000fcc0003f2e200 */
[----:B-1----:R-:W-:-:S08]  /*0c30*/  DFMA R4, -R6, R18, R26 ;  /* 0x000000120604722b */ /* 0x002fd0000000011a */
[----:B------:R-:W-:-:S10]  /*0c40*/  DFMA R4, R16, R4, R18 ;  /* 0x000000041004722b */ /* 0x000fd40000000012 */
[----:B------:R-:W-:-:S05]  /*0c50*/  FFMA R2, RZ, R7, R5 ;  /* 0x00000007ff027223 */ /* 0x000fca0000000005 */
[----:B------:R-:W-:-:S13]  /*0c60*/  FSETP.GT.AND P0, PT, |R2|, 1.469367938527859385e-39, PT ;  /* 0x001000000200780b */ /* 0x000fda0003f04200 */
[----:B------:R-:W-:Y:S05]  /*0c70*/  @P0 BRA P1, `(.L_x_5) ;  /* 0x0000000000100947 */ /* 0x000fea0000800000 */
[----:B------:R-:W-:Y:S01]  /*0c80*/  IMAD.MOV.U32 R16, RZ, RZ, R6 ;  /* 0x000000ffff107224 */ /* 0x000fe200078e0006 */
[----:B------:R-:W-:Y:S01]  /*0c90*/  MOV R2, 0xcc0 ;  /* 0x00000cc000027802 */ /* 0x000fe20000000f00 */
[----:B------:R-:W-:-:S07]  /*0ca0*/  IMAD.MOV.U32 R19, RZ, RZ, R7 ;  /* 0x000000ffff137224 */ /* 0x000fce00078e0007 */
[----:B------:R-:W-:Y:S05]  /*0cb0*/  CALL.REL.NOINC `($__internal_0_$__cuda_sm20_div_rn_f64_full) ;  /* 0x0000001c007c7944 */ /* 0x000fea0003c00000 */
.L_x_5:
[----:B------:R-:W-:Y:S05]  /*0cc0*/  BSYNC.RECONVERGENT B1 ;  /* 0x0000000000017941 */ /* 0x000fea0003800200 */
.L_x_4:
[----:B------:R1:W-:Y:S01]  /*0cd0*/  STG.E.64 desc[UR14][R12.64], R4 ;  /* 0x000000040c007986 */ /* 0x0003e2000c101b0e */
[----:B------:R-:W-:-:S04]  /*0ce0*/  UIADD3 UR13, UPT, UPT, UR13, 0x1, URZ ;  /* 0x000000010d0d7890 */ /* 0x000fc8000fffe0ff */
[----:B------:R-:W-:-:S09]  /*0cf0*/  UISETP.GE.AND UP0, UPT, UR13, UR10, UPT ;  /* 0x0000000a0d00728c */ /* 0x000fd2000bf06270 */
[----:B-1----:R-:W-:Y:S05]  /*0d00*/  BRA.U !UP0, `(.L_x_6) ;  /* 0xfffffff5084c7547 */ /* 0x002fea000b83ffff */
[----:B------:R-:W-:Y:S05]  /*0d10*/  EXIT ;  /* 0x000000000000794d */ /* 0x000fea0003800000 */
.L_x_0:
[----:B------:R-:W-:Y:S02]  /*0d20*/  IMAD.U32 R2, RZ, RZ, UR17 ;  /* 0x00000011ff027e24 */ /* 0x000fe4000f8e00ff */
[----:B------:R-:W-:-:S05]  /*0d30*/  IMAD.MOV.U32 R5, RZ, RZ, 0x1 ;  /* 0x00000001ff057424 */ /* 0x000fca00078e00ff */
[----:B------:R-:W-:-:S04]  /*0d40*/  VIADDMNMX R2, R2, R5, UR10, !PT ;  /* 0x0000000a02027e46 */ /* 0x000fc8000f800105 */
[----:B------:R-:W-:-:S13]  /*0d50*/  R2UR UR4, R2 ;  /* 0x00000000020472ca */ /* 0x000fda00000e0000 */
[----:B------:R-:W-:Y:S02]  /*0d60*/  UIADD3 UR5, UPT, UPT, UR4, -UR17, URZ ;  /* 0x8000001104057290 */ /* 0x000fe4000fffe0ff */
[----:B------:R-:W-:Y:S02]  /*0d70*/  UIADD3 UR4, UPT, UPT, -UR4, UR17, URZ ;  /* 0x0000001104047290 */ /* 0x000fe4000fffe1ff */
[----:B------:R-:W-:Y:S02]  /*0d80*/  ULOP3.LUT UR6, UR5, 0x7, URZ, 0xc0, !UPT ;  /* 0x0000000705067892 */ /* 0x000fe4000f8ec0ff */
[----:B------:R-:W-:-:S09]  /*0d90*/  UISETP.GT.U32.AND UP0, UPT, UR4, -0x8, UPT ;  /* 0xfffffff80400788c */ /* 0x000fd2000bf04070 */
[----:B------:R-:W-:Y:S05]  /*0da0*/  BRA.U UP0, `(.L_x_7) ;  /* 0x0000000d008c7547 */ /* 0x000fea000b800000 */
[----:B------:R-:W1:Y:S01]  /*0db0*/  LDCU UR9, c[0x0][0x3a0] ;  /* 0x00007400ff0977ac */ /* 0x000e620008000800 */
[----:B------:R-:W2:Y:S01]  /*0dc0*/  LDCU.64 UR10, c[0x0][0x380] ;  /* 0x00007000ff0a77ac */ /* 0x000ea20008000a00 */
[----:B------:R-:W-:Y:S01]  /*0dd0*/  ULOP3.LUT UR7, UR5, 0xfffffff8, URZ, 0xc0, !UPT ;  /* 0xfffffff805077892 */ /* 0x000fe2000f8ec0ff */
[----:B------:R-:W-:-:S11]  /*0de0*/  UMOV UR4, URZ ;  /* 0x000000ff00047c82 */ /* 0x000fd60008000000 */
.L_x_24:
[----:B-1----:R-:W-:-:S06]  /*0df0*/  UIADD3 UR8, UPT, UPT, UR13, UR9, URZ ;  /* 0x000000090d087290 */ /* 0x002fcc000fffe0ff */
[----:B------:R-:W-:-:S04]  /*0e00*/  IMAD.U32 R15, RZ, RZ, UR8 ;  /* 0x00000008ff0f7e24 */ /* 0x000fc8000f8e00ff */
[----:B------:R-:W-:-:S05]  /*0e10*/  IMAD.WIDE R14, R15, 0x8, R8 ;  /* 0x000000080f0e7825 */ /* 0x000fca00078e0208 */
[----:B---3--:R-:W3:Y:S01]  /*0e20*/  LDG.E.64 R16, desc[UR14][R14.64] ;  /* 0x0000000e0e107981 */ /* 0x008ee2000c1e1b00 */
[----:B------:R-:W-:Y:S01]  /*0e30*/  IMAD.U32 R5, RZ, RZ, UR13 ;  /* 0x0000000dff057e24 */ /* 0x000fe2000f8e00ff */
[----:B------:R-:W-:Y:S02]  /*0e40*/  UIADD3 UR8, UPT, UPT, UR13, -UR9, URZ ;  /* 0x800000090d087290 */ /* 0x000fe4000fffe0ff */
[----:B------:R-:W-:-:S04]  /*0e50*/  IADD3 R2, P0, PT, R3, UR13, RZ ;  /* 0x0000000d03027c10 */ /* 0x000fc8000ff1e0ff */
[----:B------:R-:W-:Y:S01]  /*0e60*/  LEA.HI.X.SX32 R5, R5, R0, 0x1, P0 ;  /* 0x0000000005057211 */ /* 0x000fe200000f0eff */
[----:B------:R-:W-:Y:S01]  /*0e70*/  IMAD.U32 R11, RZ, RZ, UR8 ;  /* 0x00000008ff0b7e24 */ /* 0x000fe2000f8e00ff */
[----:B--2---:R-:W-:-:S03]  /*0e80*/  LEA R12, P0, R2, UR10, 0x3 ;  /* 0x0000000a020c7c11 */ /* 0x004fc6000f8018ff */
[----:B------:R-:W-:Y:S01]  /*0e90*/  IMAD.WIDE R10, R11, 0x8, R8 ;  /* 0x000000080b0a7825 */ /* 0x000fe200078e0208 */
[----:B------:R-:W-:Y:S01]  /*0ea0*/  LEA.HI.X R13, R2, UR11, R5, 0x3, P0 ;  /* 0x0000000b020d7c11 */ /* 0x000fe200080f1c05 */
[----:B0-----:R-:W0:Y:S02]  /*0eb0*/  MUFU.RCP64H R19, R7 ;  /* 0x0000000700137308 */ /* 0x001e240000001800 */
[----:B------:R-:W-:Y:S01]  /*0ec0*/  IMAD.MOV.U32 R18, RZ, RZ, 0x1 ;  /* 0x00000001ff127424 */ /* 0x000fe200078e00ff */
[----:B---3--:R-:W-:-:S07]  /*0ed0*/  DMUL R16, R16, 0.5 ;  /* 0x3fe0000010107828 */ /* 0x008fce0000000000 */
[----:B------:R1:W-:Y:S04]  /*0ee0*/  STG.E.64 desc[UR14][R12.64], R16 ;  /* 0x000000100c007986 */ /* 0x0003e8000c101b0e */
[----:B------:R-:W2:Y:S01]  /*0ef0*/  LDG.E.64 R4, desc[UR14][R10.64] ;  /* 0x0000000e0a047981 */ /* 0x000ea2000c1e1b00 */
[----:B0-----:R-:W-:Y:S01]  /*0f00*/  DFMA R20, -R6, R18, 1 ;  /* 0x3ff000000614742b */ /* 0x001fe20000000112 */
[----:B------:R-:W-:Y:S01]  /*0f10*/  UIADD3 UR4, UPT, UPT, UR4, 0x8, URZ ;  /* 0x0000000804047890 */ /* 0x000fe2000fffe0ff */
[----:B------:R-:W-:Y:S03]  /*0f20*/  BSSY.RECONVERGENT B1, `(.L_x_8) ;  /* 0x0000012000017945 */ /* 0x000fe60003800200 */
[----:B------:R-:W-:-:S03]  /*0f30*/  UISETP.NE.AND UP0, UPT, UR4, UR7, UPT ;  /* 0x000000070400728c */ /* 0x000fc6000bf05270 */
[----:B------:R-:W-:-:S08]  /*0f40*/  DFMA R20, R20, R20, R20 ;  /* 0x000000141414722b */ /* 0x000fd00000000014 */
[----:B------:R-:W-:-:S08]  /*0f50*/  DFMA R20, R18, R20, R18 ;  /* 0x000000141214722b */ /* 0x000fd00000000012 */
[----:B------:R-:W-:-:S08]  /*0f60*/  DFMA R18, -R6, R20, 1 ;  /* 0x3ff000000612742b */ /* 0x000fd00000000114 */
[----:B------:R-:W-:Y:S02]  /*0f70*/  DFMA R18, R20, R18, R20 ;  /* 0x000000121412722b */ /* 0x000fe40000000014 */
[----:B--2---:R-:W-:-:S08]  /*0f80*/  DFMA R26, R4, 0.5, R16 ;  /* 0x3fe00000041a782b */ /* 0x004fd00000000010 */
[----:B------:R-:W-:Y:S02]  /*0f90*/  DMUL R4, R18, R26 ;  /* 0x0000001a12047228 */ /* 0x000fe40000000000 */
        /* <DEDUP_REMOVED lines=10> */
.L_x_9:
[----:B------:R-:W-:Y:S05]  /*1040*/  BSYNC.RECONVERGENT B1 ;  /* 0x0000000000017941 */ /* 0x000fea0003800200 */
.L_x_8:
[----:B------:R0:W-:Y:S04]  /*1050*/  STG.E.64 desc[UR14][R12.64], R4 ;  /* 0x000000040c007986 */ /* 0x0001e8000c101b0e */
[----:B------:R-:W2:Y:S01]  /*1060*/  LDG.E.64 R16, desc[UR14][R14.64+0x8] ;  /* 0x0000080e0e107981 */ /* 0x000ea2000c1e1b00 */
[----:B------:R-:W1:Y:S01]  /*1070*/  MUFU.RCP64H R19, R7 ;  /* 0x0000000700137308 */ /* 0x000e620000001800 */
[----:B------:R-:W-:-:S06]  /*1080*/  IMAD.MOV.U32 R18, RZ, RZ, 0x1 ;  /* 0x00000001ff127424 */ /* 0x000fcc00078e00ff */
[----:B-1----:R-:W-:Y:S02]  /*1090*/  DFMA R20, -R6, R18, 1 ;  /* 0x3ff000000614742b */ /* 0x002fe40000000112 */
[----:B--2---:R-:W-:-:S07]  /*10a0*/  DMUL R16, R16, 0.5 ;  /* 0x3fe0000010107828 */ /* 0x004fce0000000000 */
[----:B------:R1:W-:Y:S04]  /*10b0*/  STG.E.64 desc[UR14][R12.64+0x8], R16 ;  /* 0x000008100c007986 */ /* 0x0003e8000c101b0e */
[----:B------:R-:W2:Y:S01]  /*10c0*/  LDG.E.64 R26, desc[UR14][R10.64+0x8] ;  /* 0x0000080e0a1a7981 */ /* 0x000ea2000c1e1b00 */
[----:B------:R-:W-:Y:S01]  /*10d0*/  DFMA R20, R20, R20, R20 ;  /* 0x000000141414722b */ /* 0x000fe20000000014 */
[----:B------:R-:W-:Y:S07]  /*10e0*/  BSSY.RECONVERGENT B1, `(.L_x_10) ;  /* 0x0000010000017945 */ /* 0x000fee0003800200 */
[----:B------:R-:W-:-:S08]  /*10f0*/  DFMA R20, R18, R20, R18 ;  /* 0x000000141214722b */ /* 0x000fd00000000012 */
[----:B------:R-:W-:-:S08]  /*1100*/  DFMA R18, -R6, R20, 1 ;  /* 0x3ff000000612742b */ /* 0x000fd00000000114 */
[----:B------:R-:W-:Y:S02]  /*1110*/  DFMA R18, R20, R18, R20 ;  /* 0x000000121412722b */ /* 0x000fe40000000014 */
[----:B--2---:R-:W-:-:S08]  /*1120*/  DFMA R26, R26, 0.5, R16 ;  /* 0x3fe000001a1a782b */ /* 0x004fd00000000010 */
[----:B0-----:R-:W-:Y:S02]  /*1130*/  DMUL R4, R18, R26 ;  /* 0x0000001a12047228 */ /* 0x001fe40000000000 */
        /* <DEDUP_REMOVED lines=10> */
.L_x_11:
[----:B------:R-:W-:Y:S05]  /*11e0*/  BSYNC.RECONVERGENT B1 ;  /* 0x0000000000017941 */ /* 0x000fea0003800200 */
.L_x_10:
        /* <DEDUP_REMOVED lines=25> */
.L_x_13:
[----:B------:R-:W-:Y:S05]  /*1380*/  BSYNC.RECONVERGENT B1 ;  /* 0x0000000000017941 */ /* 0x000fea0003800200 */
.L_x_12:
        /* <DEDUP_REMOVED lines=25> */
.L_x_15:
[----:B------:R-:W-:Y:S05]  /*1520*/  BSYNC.RECONVERGENT B1 ;  /* 0x0000000000017941 */ /* 0x000fea0003800200 */
.L_x_14:
        /* <DEDUP_REMOVED lines=25> */
.L_x_17:
[----:B------:R-:W-:Y:S05]  /*16c0*/  BSYNC.RECONVERGENT B1 ;  /* 0x0000000000017941 */ /* 0x000fea0003800200 */
.L_x_16:
        /* <DEDUP_REMOVED lines=22> */
[----:B------:R-:W-:Y:S02]  /*1830*/  MOV R19, R7 ;  /* 0x0000000700137202 */ /* 0x000fe40000000f00 */
[----:B------:R-:W-:-:S07]  /*1840*/  MOV R2, 0x1860 ;  /* 0x0000186000027802 */ /* 0x000fce0000000f00 */
[----:B------:R-:W-:Y:S05]  /*1850*/  CALL.REL.NOINC `($__internal_0_$__cuda_sm20_div_rn_f64_full) ;  /* 0x0000001000947944 */ /* 0x000fea0003c00000 */
.L_x_19:
[----:B------:R-:W-:Y:S05]  /*1860*/  BSYNC.RECONVERGENT B1 ;  /* 0x0000000000017941 */ /* 0x000fea0003800200 */
.L_x_18:
        /* <DEDUP_REMOVED lines=25> */
.L_x_21:
[----:B------:R-:W-:Y:S05]  /*1a00*/  BSYNC.RECONVERGENT B1 ;  /* 0x0000000000017941 */ /* 0x000fea0003800200 */
.L_x_20:
        /* <DEDUP_REMOVED lines=16> */
[----:B------:R-:W-:-:S08]  /*1b10*/  DFMA R14, -R6, R4, R26 ;  /* 0x00000004060e722b */ /* 0x000fd0000000011a */
[----:B------:R-:W-:-:S10]  /*1b20*/  DFMA R4, R18, R14, R4 ;  /* 0x0000000e1204722b */ /* 0x000fd40000000004 */
[----:B------:R-:W-:-:S05]  /*1b30*/  FFMA R2, RZ, R7, R5 ;  /* 0x00000007ff027223 */ /* 0x000fca0000000005 */
[----:B------:R-:W-:-:S13]  /*1b40*/  FSETP.GT.AND P0, PT, |R2|, 1.469367938527859385e-39, PT ;  /* 0x001000000200780b */ /* 0x000fda0003f04200 */
[----:B-1----:R-:W-:Y:S05]  /*1b50*/  @P0 BRA P1, `(.L_x_23) ;  /* 0x0000000000100947 */ /* 0x002fea0000800000 */
[----:B------:R-:W-:Y:S01]  /*1b60*/  IMAD.MOV.U32 R16, RZ, RZ, R6 ;  /* 0x000000ffff107224 */ /* 0x000fe200078e0006 */
[----:B------:R-:W-:Y:S01]  /*1b70*/  MOV R2, 0x1ba0 ;  /* 0x00001ba000027802 */ /* 0x000fe20000000f00 */
[----:B------:R-:W-:-:S07]  /*1b80*/  IMAD.MOV.U32 R19, RZ, RZ, R7 ;  /* 0x000000ffff137224 */ /* 0x000fce00078e0007 */
[----:B------:R-:W-:Y:S05]  /*1b90*/  CALL.REL.NOINC `($__internal_0_$__cuda_sm20_div_rn_f64_full) ;  /* 0x0000000c00c47944 */ /* 0x000fea0003c00000 */
.L_x_23:
[----:B------:R-:W-:Y:S05]  /*1ba0*/  BSYNC.RECONVERGENT B1 ;  /* 0x0000000000017941 */ /* 0x000fea0003800200 */
.L_x_22:
[----:B------:R3:W-:Y:S01]  /*1bb0*/  STG.E.64 desc[UR14][R12.64+0x38], R4 ;  /* 0x000038040c007986 */ /* 0x0007e2000c101b0e */
[----:B------:R-:W-:Y:S01]  /*1bc0*/  UIADD3 UR13, UPT, UPT, UR13, 0x8, URZ ;  /* 0x000000080d0d7890 */ /* 0x000fe2000fffe0ff */
[----:B------:R-:W-:Y:S11]  /*1bd0*/  BRA.U UP0, `(.L_x_24) ;  /* 0xfffffff100847547 */ /* 0x000ff6000b83ffff */
.L_x_7:
[----:B------:R-:W-:-:S13]  /*1be0*/  ISETP.NE.AND P0, PT, RZ, UR6, PT ;  /* 0x00000006ff007c0c */ /* 0x000fda000bf05270 */
[----:B------:R-:W-:Y:S05]  /*1bf0*/  @!P0 EXIT ;  /* 0x000000000000894d */ /* 0x000fea0003800000 */
[----:B------:R-:W-:Y:S02]  /*1c00*/  UISETP.GE.U32.AND UP0, UPT, UR6, 0x4, UPT ;  /* 0x000000040600788c */ /* 0x000fe4000bf06070 */
[----:B------:R-:W-:-:S07]  /*1c10*/  ULOP3.LUT UR7, UR5, 0x3, URZ, 0xc0, !UPT ;  /* 0x0000000305077892 */ /* 0x000fce000f8ec0ff */
[----:B------:R-:W-:Y:S05]  /*1c20*/  BRA.U !UP0, `(.L_x_25) ;  /* 0x0000000508d87547 */ /* 0x000fea000b800000 */
[----:B------:R-:W1:Y:S01]  /*1c30*/  LDCU UR4, c[0x0][0x3a0] ;  /* 0x00007400ff0477ac */ /* 0x000e620008000800 */
[----:B------:R-:W2:Y:S01]  /*1c40*/  LDCU.64 UR8, c[0x0][0x380] ;  /* 0x00007000ff0877ac */ /* 0x000ea20008000a00 */
[----:B-1----:R-:W-:-:S06]  /*1c50*/  UIADD3 UR6, UPT, UPT, UR13, UR4, URZ ;  /* 0x000000040d067290 */ /* 0x002fcc000fffe0ff */
[----:B------:R-:W-:-:S04]  /*1c60*/  IMAD.U32 R15, RZ, RZ, UR6 ;  /* 0x00000006ff0f7e24 */ /* 0x000fc8000f8e00ff */
[----:B------:R-:W-:-:S05]  /*1c70*/  IMAD.WIDE R14, R15, 0x8, R8 ;  /* 0x000000080f0e7825 */ /* 0x000fca00078e0208 */
[----:B------:R-:W4:Y:S01]  /*1c80*/  LDG.E.64 R16, desc[UR14][R14.64] ;  /* 0x0000000e0e107981 */ /* 0x000f22000c1e1b00 */
[----:B---3--:R-:W-:Y:S01]  /*1c90*/  IMAD.U32 R5, RZ, RZ, UR13 ;  /* 0x0000000dff057e24 */ /* 0x008fe2000f8e00ff */
[----:B------:R-:W-:Y:S01]  /*1ca0*/  IADD3 R2, P0, PT, R3, UR13, RZ ;  /* 0x0000000d03027c10 */ /* 0x000fe2000ff1e0ff */
[----:B------:R-:W-:-:S03]  /*1cb0*/  UIADD3 UR4, UPT, UPT, UR13, -UR4, URZ ;  /* 0x800000040d047290 */ /* 0x000fc6000fffe0ff */
[----:B------:R-:W-:Y:S02]  /*1cc0*/  LEA.HI.X.SX32 R5, R5, R0, 0x1, P0 ;  /* 0x0000000005057211 */ /* 0x000fe400000f0eff */
[----:B--2---:R-:W-:Y:S01]  /*1cd0*/  LEA R10, P0, R2, UR8, 0x3 ;  /* 0x00000008020a7c11 */ /* 0x004fe2000f8018ff */
[----:B------:R-:W-:-:S03]  /*1ce0*/  IMAD.U32 R13, RZ, RZ, UR4 ;  /* 0x00000004ff0d7e24 */ /* 0x000fc6000f8e00ff */
[----:B------:R-:W-:Y:S01]  /*1cf0*/  LEA.HI.X R11, R2, UR9, R5, 0x3, P0 ;  /* 0x00000009020b7c11 */ /* 0x000fe200080f1c05 */
[----:B------:R-:W-:Y:S01]  /*1d00*/  IMAD.WIDE R12, R13, 0x8, R8 ;  /* 0x000000080d0c7825 */ /* 0x000fe200078e0208 */
[----:B0-----:R-:W0:Y:S03]  /*1d10*/  MUFU.RCP64H R19, R7 ;  /* 0x0000000700137308 */ /* 0x001e260000001800 */
[----:B------:R-:W-:Y:S01]  /*1d20*/  IMAD.MOV.U32 R18, RZ, RZ, 0x1 ;  /* 0x00000001ff127424 */ /* 0x000fe200078e00ff */
[----:B----4-:R-:W-:-:S07]  /*1d30*/  DMUL R16, R16, 0.5 ;  /* 0x3fe0000010107828 */ /* 0x010fce0000000000 */
[----:B------:R1:W-:Y:S04]  /*1d40*/  STG.E.64 desc[UR14][R10.64], R16 ;  /* 0x000000100a007986 */ /* 0x0003e8000c101b0e */
[----:B------:R-:W2:Y:S01]  /*1d50*/  LDG.E.64 R4, desc[UR14][R12.64] ;  /* 0x0000000e0c047981 */ /* 0x000ea2000c1e1b00 */
[----:B0-----:R-:W-:Y:S01]  /*1d60*/  DFMA R20, -R6, R18, 1 ;  /* 0x3ff000000614742b */ /* 0x001fe20000000112 */
[----:B------:R-:W-:Y:S07]  /*1d70*/  BSSY.RECONVERGENT B1, `(.L_x_26) ;  /* 0x0000011000017945 */ /* 0x000fee0003800200 */
        /* <DEDUP_REMOVED lines=16> */
.L_x_27:
[----:B------:R-:W-:Y:S05]  /*1e80*/  BSYNC.RECONVERGENT B1 ;  /* 0x0000000000017941 */ /* 0x000fea0003800200 */
.L_x_26:
        /* <DEDUP_REMOVED lines=25> */
.L_x_29:
[----:B------:R-:W-:Y:S05]  /*2020*/  BSYNC.RECONVERGENT B1 ;  /* 0x0000000000017941 */ /* 0x000fea0003800200 */
.L_x_28:
        /* <DEDUP_REMOVED lines=25> */
.L_x_31:
[----:B------:R-:W-:Y:S05]  /*21c0*/  BSYNC.RECONVERGENT B1 ;  /* 0x0000000000017941 */ /* 0x000fea0003800200 */
.L_x_30:
        /* <DEDUP_REMOVED lines=25> */
.L_x_33:
[----:B------:R-:W-:Y:S05]  /*2360*/  BSYNC.RECONVERGENT B1 ;  /* 0x0000000000017941 */ /* 0x000fea0003800200 */
.L_x_32:
[----:B------:R1:W-:Y:S01]  /*2370*/  STG.E.64 desc[UR14][R10.64+0x18], R4 ;  /* 0x000018040a007986 */ /* 0x0003e2000c101b0e */
[----:B------:R-:W-:-:S12]  /*2380*/  UIADD3 UR13, UPT, UPT, UR13, 0x4, URZ ;  /* 0x000000040d0d7890 */ /* 0x000fd8000fffe0ff */
.L_x_25:
[----:B------:R-:W-:-:S13]  /*2390*/  ISETP.NE.AND P0, PT, RZ, UR7, PT ;  /* 0x00000007ff007c0c */ /* 0x000fda000bf05270 */
[----:B------:R-:W-:Y:S05]  /*23a0*/  @!P0 EXIT ;  /* 0x000000000000894d */ /* 0x000fea0003800000 */
[----:B------:R-:W-:-:S09]  /*23b0*/  UISETP.NE.AND UP0, UPT, UR7, 0x1, UPT ;  /* 0x000000010700788c */ /* 0x000fd2000bf05270 */
[----:B------:R-:W-:Y:S05]  /*23c0*/  BRA.U !UP0, `(.L_x_34) ;  /* 0x0000000508087547 */ /* 0x000fea000b800000 */
[----:B------:R-:W2:Y:S02]  /*23d0*/  LDCU UR4, c[0x0][0x3a0] ;  /* 0x00007400ff0477ac */ /* 0x000ea40008000800 */
[----:B--2---:R-:W-:-:S06]  /*23e0*/  UIADD3 UR6, UPT, UPT, UR13, UR4, URZ ;  /* 0x000000040d067290 */ /* 0x004fcc000fffe0ff */
[----:B-1----:R-:W-:-:S04]  /*23f0*/  IMAD.U32 R11, RZ, RZ, UR6 ;  /* 0x00000006ff0b7e24 */ /* 0x002fc8000f8e00ff */
[----:B------:R-:W-:Y:S01]  /*2400*/  IMAD.WIDE R10, R11, 0x8, R8 ;  /* 0x000000080b0a7825 */ /* 0x000fe200078e0208 */
[----:B------:R-:W1:Y:S04]  /*2410*/  LDCU.64 UR6, c[0x0][0x380] ;  /* 0x00007000ff0677ac */ /* 0x000e680008000a00 */
[----:B------:R-:W2:Y:S01]  /*2420*/  LDG.E.64 R16, desc[UR14][R10.64] ;  /* 0x0000000e0a107981 */ /* 0x000ea2000c1e1b00 */
[----:B------:R-:W-:Y:S01]  /*2430*/  IADD3 R2, P0, PT, R3, UR13, RZ ;  /* 0x0000000d03027c10 */ /* 0x000fe2000ff1e0ff */
[----:B------:R-:W-:Y:S02]  /*2440*/  UIADD3 UR4, UPT, UPT, UR13, -UR4, URZ ;  /* 0x800000040d047290 */ /* 0x000fe4000fffe0ff */
[----:B---3--:R-:W-:-:S04]  /*2450*/  MOV R5, UR13 ;  /* 0x0000000d00057c02 */ /* 0x008fc80008000f00 */
[----:B------:R-:W-:Y:S01]  /*2460*/  LEA.HI.X.SX32 R5, R5, R0, 0x1, P0 ;  /* 0x0000000005057211 */ /* 0x000fe200000f0eff */
[----:B------:R-:W-:-:S04]  /*2470*/  IMAD.U32 R15, RZ, RZ, UR4 ;  /* 0x00000004ff0f7e24 */ /* 0x000fc8000f8e00ff */
[----:B------:R-:W-:Y:S01]  /*2480*/  IMAD.WIDE R14, R15, 0x8, R8 ;  /* 0x000000080f0e7825 */ /* 0x000fe200078e0208 */
[----:B-1----:R-:W-:-:S04]  /*2490*/  LEA R12, P0, R2, UR6, 0x3 ;  /* 0x00000006020c7c11 */ /* 0x002fc8000f8018ff */
[----:B------:R-:W-:Y:S01]  /*24a0*/  LEA.HI.X R13, R2, UR7, R5, 0x3, P0 ;  /* 0x00000007020d7c11 */ /* 0x000fe200080f1c05 */
[----:B0-----:R-:W0:Y:S01]  /*24b0*/  MUFU.RCP64H R19, R7 ;  /* 0x0000000700137308 */ /* 0x001e220000001800 */
[----:B------:R-:W-:Y:S01]  /*24c0*/  IMAD.MOV.U32 R18, RZ, RZ, 0x1 ;  /* 0x00000001ff127424 */ /* 0x000fe200078e00ff */
[----:B--2---:R-:W-:-:S07]  /*24d0*/  DMUL R16, R16, 0.5 ;  /* 0x3fe0000010107828 */ /* 0x004fce0000000000 */
        /* <DEDUP_REMOVED lines=20> */
.L_x_36:
[----:B------:R-:W-:Y:S05]  /*2620*/  BSYNC.RECONVERGENT B1 ;  /* 0x0000000000017941 */ /* 0x000fea0003800200 */
.L_x_35:
        /* <DEDUP_REMOVED lines=25> */
.L_x_38:
[----:B------:R-:W-:Y:S05]  /*27c0*/  BSYNC.RECONVERGENT B1 ;  /* 0x0000000000017941 */ /* 0x000fea0003800200 */
.L_x_37:
[----:B------:R2:W-:Y:S01]  /*27d0*/  STG.E.64 desc[UR14][R12.64+0x8], R4 ;  /* 0x000008040c007986 */ /* 0x0005e2000c101b0e */
[----:B------:R-:W-:-:S12]  /*27e0*/  UIADD3 UR13, UPT, UPT, UR13, 0x2, URZ ;  /* 0x000000020d0d7890 */ /* 0x000fd8000fffe0ff */
.L_x_34:
[----:B------:R-:W-:-:S04]  /*27f0*/  ULOP3.LUT UR4, UR5, 0x1, URZ, 0xc0, !UPT ;  /* 0x0000000105047892 */ /* 0x000fc8000f8ec0ff */
[----:B------:R-:W-:-:S06]  /*2800*/  UISETP.NE.U32.AND UP0, UPT, UR4, 0x1, UPT ;  /* 0x000000010400788c */ /* 0x000fcc000bf05070 */
[----:B------:R-:W-:-:S13]  /*2810*/  PLOP3.LUT P0, PT, PT, PT, UP0, 0x80, 0x8 ;  /* 0x000000000008781c */ /* 0x000fda0003f0f008 */
[----:B------:R-:W-:Y:S05]  /*2820*/  @P0 EXIT ;  /* 0x000000000000094d */ /* 0x000fea0003800000 */
[----:B------:R-:W4:Y:S01]  /*2830*/  LDCU UR4, c[0x0][0x3a0] ;  /* 0x00007400ff0477ac */ /* 0x000f220008000800 */
[----:B------:R-:W5:Y:S01]  /*2840*/  LDCU.64 UR6, c[0x0][0x380] ;  /* 0x00007000ff0677ac */ /* 0x000f620008000a00 */
[----:B----4-:R-:W-:-:S06]  /*2850*/  UIADD3 UR5, UPT, UPT, UR13, UR4, URZ ;  /* 0x000000040d057290 */ /* 0x010fcc000fffe0ff */
[----:B-123--:R-:W-:-:S04]  /*2860*/  IMAD.U32 R5, RZ, RZ, UR5 ;  /* 0x00000005ff057e24 */ /* 0x00efc8000f8e00ff */
[----:B------:R-:W-:-:S06]  /*2870*/  IMAD.WIDE R4, R5, 0x8, R8 ;  /* 0x0000000805047825 */ /* 0x000fcc00078e0208 */
[----:B------:R-:W2:Y:S01]  /*2880*/  LDG.E.64 R4, desc[UR14][R4.64] ;  /* 0x0000000e04047981 */ /* 0x000ea2000c1e1b00 */
[----:B------:R-:W-:Y:S01]  /*2890*/  IADD3 R11, P0, PT, R3, UR13, RZ ;  /* 0x0000000d030b7c10 */ /* 0x000fe2000ff1e0ff */
[----:B------:R-:W-:Y:S01]  /*28a0*/  IMAD.U32 R3, RZ, RZ, UR13 ;  /* 0x0000000dff037e24 */ /* 0x000fe2000f8e00ff */
[----:B------:R-:W-:-:S04]  /*28b0*/  UIADD3 UR4, UPT, UPT, UR13, -UR4, URZ ;  /* 0x800000040d047290 */ /* 0x000fc8000fffe0ff */
[----:B------:R-:W-:Y:S02]  /*28c0*/  LEA.HI.X.SX32 R0, R3, R0, 0x1, P0 ;  /* 0x0000000003007211 */ /* 0x000fe400000f0eff */
[----:B-----5:R-:W-:Y:S01]  /*28d0*/  LEA R10, P0, R11, UR6, 0x3 ;  /* 0x000000060b0a7c11 */ /* 0x020fe2000f8018ff */
[----:B------:R-:W-:-:S03]  /*28e0*/  IMAD.U32 R13, RZ, RZ, UR4 ;  /* 0x00000004ff0d7e24 */ /* 0x000fc6000f8e00ff */
[----:B------:R-:W-:Y:S01]  /*28f0*/  LEA.HI.X R11, R11, UR7, R0, 0x3, P0 ;  /* 0x000000070b0b7c11 */ /* 0x000fe200080f1c00 */
[----:B------:R-:W-:Y:S01]  /*2900*/  IMAD.WIDE R8, R13, 0x8, R8 ;  /* 0x000000080d087825 */ /* 0x000fe200078e0208 */
[----:B--2---:R-:W-:-:S07]  /*2910*/  DMUL R2, R4, 0.5 ;  /* 0x3fe0000004027828 */ /* 0x004fce0000000000 */
[----:B------:R1:W-:Y:S04]  /*2920*/  STG.E.64 desc[UR14][R10.64], R2 ;  /* 0x000000020a007986 */ /* 0x0003e8000c101b0e */
[----:B------:R-:W2:Y:S01]  /*2930*/  LDG.E.64 R8, desc[UR14][R8.64] ;  /* 0x0000000e08087981 */ /* 0x000ea2000c1e1b00 */
[----:B0-----:R-:W0:Y:S01]  /*2940*/  MUFU.RCP64H R5, R7 ;  /* 0x0000000700057308 */ /* 0x001e220000001800 */
[----:B------:R-:W-:Y:S01]  /*2950*/  IMAD.MOV.U32 R4, RZ, RZ, 0x1 ;  /* 0x00000001ff047424 */ /* 0x000fe200078e00ff */
[----:B------:R-:W-:Y:S05]  /*2960*/  BSSY.RECONVERGENT B1, `(.L_x_39) ;  /* 0x0000012000017945 */ /* 0x000fea0003800200 */
[----:B0-----:R-:W-:-:S08]  /*2970*/  DFMA R12, -R6, R4, 1 ;  /* 0x3ff00000060c742b */ /* 0x001fd00000000104 */
        /* <DEDUP_REMOVED lines=16> */
.L_x_40:
[----:B------:R-:W-:Y:S05]  /*2a80*/  BSYNC.RECONVERGENT B1 ;  /* 0x0000000000017941 */ /* 0x000fea0003800200 */
.L_x_39:
[----:B------:R-:W-:Y:S01]  /*2a90*/  STG.E.64 desc[UR14][R10.64], R4 ;  /* 0x000000040a007986 */ /* 0x000fe2000c101b0e */
[----:B------:R-:W-:Y:S05]  /*2aa0*/  EXIT ;  /* 0x000000000000794d */ /* 0x000fea0003800000 */
        .weak           $__internal_0_$__cuda_sm20_div_rn_f64_full
        .type           $__internal_0_$__cuda_sm20_div_rn_f64_full,@function
        .size           $__internal_0_$__cuda_sm20_div_rn_f64_full,(.L_x_58 - $__internal_0_$__cuda_sm20_div_rn_f64_full)
$__internal_0_$__cuda_sm20_div_rn_f64_full:
[----:B------:R-:W-:Y:S01]  /*2ab0*/  FSETP.GEU.AND P2, PT, |R27|, 1.469367938527859385e-39, PT ;  /* 0x001000001b00780b */ /* 0x000fe20003f4e200 */
[----:B------:R-:W-:Y:S01]  /*2ac0*/  IMAD.MOV.U32 R18, RZ, RZ, R16 ;  /* 0x000000ffff127224 */ /* 0x000fe200078e0010 */
[C---:B------:R-:W-:Y:S01]  /*2ad0*/  FSETP.GEU.AND P0, PT, |R19|.reuse, 1.469367938527859385e-39, PT ;  /* 0x001000001300780b */ /* 0x040fe20003f0e200 */
[----:B------:R-:W-:Y:S01]  /*2ae0*/  IMAD.MOV.U32 R22, RZ, RZ, 0x1 ;  /* 0x00000001ff167424 */ /* 0x000fe200078e00ff */
[----:B------:R-:W-:Y:S01]  /*2af0*/  LOP3.LUT R17, R19, 0x800fffff, RZ, 0xc0, !PT ;  /* 0x800fffff13117812 */ /* 0x000fe200078ec0ff */
[----:B------:R-:W-:Y:S01]  /*2b00*/  BSSY.RECONVERGENT B0, `(.L_x_41) ;  /* 0x0000059000007945 */ /* 0x000fe20003800200 */
[----:B------:R-:W-:Y:S02]  /*2b10*/  LOP3.LUT R20, R27, 0x7ff00000, RZ, 0xc0, !PT ;  /* 0x7ff000001b147812 */ /* 0x000fe400078ec0ff */
[----:B------:R-:W-:Y:S02]  /*2b20*/  LOP3.LUT R17, R17, 0x3ff00000, RZ, 0xfc, !PT ;  /* 0x3ff0000011117812 */ /* 0x000fe400078efcff */
[----:B------:R-:W-:-:S02]  /*2b30*/  LOP3.LUT R5, R19, 0x7ff00000, RZ, 0xc0, !PT ;  /* 0x7ff0000013057812 */ /* 0x000fc400078ec0ff */
[----:B------:R-:W-:Y:S01]  /*2b40*/  LOP3.LUT R4, R27, 0x7ff00000, RZ, 0xc0, !PT ;  /* 0x7ff000001b047812 */ /* 0x000fe200078ec0ff */
[----:B------:R-:W-:Y:S01]  /*2b50*/  @!P2 IMAD.MOV.U32 R24, RZ, RZ, RZ ;  /* 0x000000ffff18a224 */ /* 0x000fe200078e00ff */
[----:B------:R-:W-:Y:S01]  /*2b60*/  @!P2 LOP3.LUT R21, R19, 0x7ff00000, RZ, 0xc0, !PT ;  /* 0x7ff000001315a812 */ /* 0x000fe200078ec0ff */
[----:B------:R-:W-:Y:S01]  /*2b70*/  @!P0 DMUL R16, R18, 8.98846567431157953865e+307 ;  /* 0x7fe0000012108828 */ /* 0x000fe20000000000 */
[----:B------:R-:W-:Y:S02]  /*2b80*/  ISETP.GE.U32.AND P1, PT, R4, R5, PT ;  /* 0x000000050400720c */ /* 0x000fe40003f26070 */
[----:B------:R-:W-:Y:S01]  /*2b90*/  @!P2 ISETP.GE.U32.AND P3, PT, R20, R21, PT ;  /* 0x000000151400a20c */ /* 0x000fe20003f66070 */
[----:B------:R-:W-:Y:S02]  /*2ba0*/  IMAD.MOV.U32 R21, RZ, RZ, 0x1ca00000 ;  /* 0x1ca00000ff157424 */ /* 0x000fe400078e00ff */
[----:B------:R-:W0:Y:S03]  /*2bb0*/  MUFU.RCP64H R23, R17 ;  /* 0x0000001100177308 */ /* 0x000e260000001800 */
[----:B------:R-:W-:-:S02]  /*2bc0*/  @!P2 SEL R20, R21, 0x63400000, !P3 ;  /* 0x634000001514a807 */ /* 0x000fc40005800000 */
[----:B------:R-:W-:Y:S02]  /*2bd0*/  SEL R21, R21, 0x63400000, !P1 ;  /* 0x6340000015157807 */ /* 0x000fe40004800000 */
[--C-:B------:R-:W-:Y:S02]  /*2be0*/  @!P2 LOP3.LUT R20, R20, 0x80000000, R27.reuse, 0xf8, !PT ;  /* 0x800000001414a812 */ /* 0x100fe400078ef81b */
[----:B------:R-:W-:Y:S02]  /*2bf0*/  LOP3.LUT R21, R21, 0x800fffff, R27, 0xf8, !PT ;  /* 0x800fffff15157812 */ /* 0x000fe400078ef81b */
[----:B------:R-:W-:Y:S01]  /*2c00*/  @!P2 LOP3.LUT R25, R20, 0x100000, RZ, 0xfc, !PT ;  /* 0x001000001419a812 */ /* 0x000fe200078efcff */
[----:B------:R-:W-:Y:S01]  /*2c10*/  IMAD.MOV.U32 R20, RZ, RZ, R26 ;  /* 0x000000ffff147224 */ /* 0x000fe200078e001a */
[----:B------:R-:W-:-:S05]  /*2c20*/  @!P0 LOP3.LUT R5, R17, 0x7ff00000, RZ, 0xc0, !PT ;  /* 0x7ff0000011058812 */ /* 0x000fca00078ec0ff */
[----:B------:R-:W-:Y:S02]  /*2c30*/  @!P2 DFMA R20, R20, 2, -R24 ;  /* 0x400000001414a82b */ /* 0x000fe40000000818 */
[----:B0-----:R-:W-:-:S08]  /*2c40*/  DFMA R24, R22, -R16, 1 ;  /* 0x3ff000001618742b */ /* 0x001fd00000000810 */
[----:B------:R-:W-:Y:S01]  /*2c50*/  DFMA R24, R24, R24, R24 ;  /* 0x000000181818722b */ /* 0x000fe20000000018 */
[----:B------:R-:W-:-:S07]  /*2c60*/  @!P2 LOP3.LUT R4, R21, 0x7ff00000, RZ, 0xc0, !PT ;  /* 0x7ff000001504a812 */ /* 0x000fce00078ec0ff */
[----:B------:R-:W-:-:S08]  /*2c70*/  DFMA R22, R22, R24, R22 ;  /* 0x000000181616722b */ /* 0x000fd00000000016 */
[----:B------:R-:W-:-:S08]  /*2c80*/  DFMA R28, R22, -R16, 1 ;  /* 0x3ff00000161c742b */ /* 0x000fd00000000810 */
[----:B------:R-:W-:-:S08]  /*2c90*/  DFMA R28, R22, R28, R22 ;  /* 0x0000001c161c722b */ /* 0x000fd00000000016 */
[----:B------:R-:W-:-:S08]  /*2ca0*/  DMUL R24, R28, R20 ;  /* 0x000000141c187228 */ /* 0x000fd00000000000 */
[----:B------:R-:W-:-:S08]  /*2cb0*/  DFMA R22, R24, -R16, R20 ;  /* 0x800000101816722b */ /* 0x000fd00000000014 */
[----:B------:R-:W-:Y:S01]  /*2cc0*/  DFMA R22, R28, R22, R24 ;  /* 0x000000161c16722b */ /* 0x000fe20000000018 */
[----:B------:R-:W-:-:S05]  /*2cd0*/  VIADD R24, R4, 0xffffffff ;  /* 0xffffffff04187836 */ /* 0x000fca0000000000 */
[----:B------:R-:W-:Y:S01]  /*2ce0*/  ISETP.GT.U32.AND P0, PT, R24, 0x7feffffe, PT ;  /* 0x7feffffe1800780c */ /* 0x000fe20003f04070 */
[----:B------:R-:W-:-:S05]  /*2cf0*/  VIADD R24, R5, 0xffffffff ;  /* 0xffffffff05187836 */ /* 0x000fca0000000000 */
[----:B------:R-:W-:-:S13]  /*2d00*/  ISETP.GT.U32.OR P0, PT, R24, 0x7feffffe, P0 ;  /* 0x7feffffe1800780c */ /* 0x000fda0000704470 */
[----:B------:R-:W-:Y:S05]  /*2d10*/  @P0 BRA `(.L_x_42) ;  /* 0x00000000007c0947 */ /* 0x000fea0003800000 */
[----:B------:R-:W-:Y:S01]  /*2d20*/  LOP3.LUT R5, R27, 0x7ff00000, RZ, 0xc0, !PT ;  /* 0x7ff000001b057812 */ /* 0x000fe200078ec0ff */
[----:B------:R-:W-:Y:S01]  /*2d30*/  IMAD.MOV.U32 R4, RZ, RZ, 0x1ca00000 ;  /* 0x1ca00000ff047424 */ /* 0x000fe200078e00ff */
[----:B------:R-:W-:Y:S01]  /*2d40*/  LOP3.LUT R24, R19, 0x7ff00000, RZ, 0xc0, !PT ;  /* 0x7ff0000013187812 */ /* 0x000fe200078ec0ff */
[----:B------:R-:W-:-:S03]  /*2d50*/  IMAD.MOV.U32 R26, RZ, RZ, RZ ;  /* 0x000000ffff1a7224 */ /* 0x000fc600078e00ff */
[CC--:B------:R-:W-:Y:S02]  /*2d60*/  VIADDMNMX R25, R5.reuse, -R24.reuse, 0xb9600000, !PT ;  /* 0xb960000005197446 */ /* 0x0c0fe40007800918 */
[----:B------:R-:W-:Y:S02]  /*2d70*/  ISETP.GE.U32.AND P0, PT, R5, R24, PT ;  /* 0x000000180500720c */ /* 0x000fe40003f06070 */
[----:B------:R-:W-:Y:S02]  /*2d80*/  VIMNMX R25, PT, PT, R25, 0x46a00000, PT ;  /* 0x46a0000019197848 */ /* 0x000fe40003fe0100 */
[----:B------:R-:W-:-:S05]  /*2d90*/  SEL R4, R4, 0x63400000, !P0 ;  /* 0x6340000004047807 */ /* 0x000fca0004000000 */
[----:B------:R-:W-:-:S05]  /*2da0*/  IMAD.IADD R4, R25, 0x1, -R4 ;  /* 0x0000000119047824 */ /* 0x000fca00078e0a04 */
[----:B------:R-:W-:-:S06]  /*2db0*/  IADD3 R27, PT, PT, R4, 0x7fe00000, RZ ;  /* 0x7fe00000041b7810 */ /* 0x000fcc0007ffe0ff */
[----:B------:R-:W-:-:S10]  /*2dc0*/  DMUL R24, R22, R26 ;  /* 0x0000001a16187228 */ /* 0x000fd40000000000 */
[----:B------:R-:W-:-:S13]  /*2dd0*/  FSETP.GTU.AND P0, PT, |R25|, 1.469367938527859385e-39, PT ;  /* 0x001000001900780b */ /* 0x000fda0003f0c200 */
[----:B------:R-:W-:Y:S05]  /*2de0*/  @P0 BRA `(.L_x_43) ;  /* 0x0000000000a80947 */ /* 0x000fea0003800000 */
[----:B------:R-:W-:Y:S01]  /*2df0*/  DFMA R16, R22, -R16, R20 ;  /* 0x800000101610722b */ /* 0x000fe20000000014 */
[----:B------:R-:W-:-:S09]  /*2e00*/  IMAD.MOV.U32 R26, RZ, RZ, RZ ;  /* 0x000000ffff1a7224 */ /* 0x000fd200078e00ff */
[C---:B------:R-:W-:Y:S02]  /*2e10*/  FSETP.NEU.AND P0, PT, R17.reuse, RZ, PT ;  /* 0x000000ff1100720b */ /* 0x040fe40003f0d000 */
[----:B------:R-:W-:-:S04]  /*2e20*/  LOP3.LUT R18, R17, 0x80000000, R19, 0x48, !PT ;  /* 0x8000000011127812 */ /* 0x000fc800078e4813 */
[----:B------:R-:W-:-:S07]  /*2e30*/  LOP3.LUT R27, R18, R27, RZ, 0xfc, !PT ;  /* 0x0000001b121b7212 */ /* 0x000fce00078efcff */
[----:B------:R-:W-:Y:S05]  /*2e40*/  @!P0 BRA `(.L_x_43) ;  /* 0x0000000000908947 */ /* 0x000fea0003800000 */
[----:B------:R-:W-:Y:S01]  /*2e50*/  IMAD.MOV R17, RZ, RZ, -R4 ;  /* 0x000000ffff117224 */ /* 0x000fe200078e0a04 */
[----:B------:R-:W-:Y:S01]  /*2e60*/  IADD3 R4, PT, PT, -R4, -0x43300000, RZ ;  /* 0xbcd0000004047810 */ /* 0x000fe20007ffe1ff */
[----:B------:R-:W-:-:S06]  /*2e70*/  IMAD.MOV.U32 R16, RZ, RZ, RZ ;  /* 0x000000ffff107224 */ /* 0x000fcc00078e00ff */
[----:B------:R-:W-:Y:S02]  /*2e80*/  DFMA R16, R24, -R16, R22 ;  /* 0x800000101810722b */ /* 0x000fe40000000016 */
[----:B------:R-:W-:-:S08]  /*2e90*/  DMUL.RP R22, R22, R26 ;  /* 0x0000001a16167228 */ /* 0x000fd00000008000 */
[----:B------:R-:W-:Y:S02]  /*2ea0*/  FSETP.NEU.AND P0, PT, |R17|, R4, PT ;  /* 0x000000041100720b */ /* 0x000fe40003f0d200 */
[----:B------:R-:W-:Y:S02]  /*2eb0*/  LOP3.LUT R18, R23, R18, RZ, 0x3c, !PT ;  /* 0x0000001217127212 */ /* 0x000fe400078e3cff */
[----:B------:R-:W-:Y:S02]  /*2ec0*/  FSEL R4, R22, R24, !P0 ;  /* 0x0000001816047208 */ /* 0x000fe40004000000 */
[----:B------:R-:W-:-:S03]  /*2ed0*/  FSEL R5, R18, R25, !P0 ;  /* 0x0000001912057208 */ /* 0x000fc60004000000 */
[----:B------:R-:W-:Y:S02]  /*2ee0*/  IMAD.MOV.U32 R24, RZ, RZ, R4 ;  /* 0x000000ffff187224 */ /* 0x000fe400078e0004 */
[----:B------:R-:W-:Y:S01]  /*2ef0*/  IMAD.MOV.U32 R25, RZ, RZ, R5 ;  /* 0x000000ffff197224 */ /* 0x000fe200078e0005 */
[----:B------:R-:W-:Y:S06]  /*2f00*/  BRA `(.L_x_43) ;  /* 0x0000000000607947 */ /* 0x000fec0003800000 */
.L_x_42:
[----:B------:R-:W-:-:S14]  /*2f10*/  DSETP.NAN.AND P0, PT, R26, R26, PT ;  /* 0x0000001a1a00722a */ /* 0x000fdc0003f08000 */
[----:B------:R-:W-:Y:S05]  /*2f20*/  @P0 BRA `(.L_x_44) ;  /* 0x00000000004c0947 */ /* 0x000fea0003800000 */
[----:B------:R-:W-:-:S14]  /*2f30*/  DSETP.NAN.AND P0, PT, R18, R18, PT ;  /* 0x000000121200722a */ /* 0x000fdc0003f08000 */
[----:B------:R-:W-:Y:S05]  /*2f40*/  @P0 BRA `(.L_x_45) ;  /* 0x0000000000340947 */ /* 0x000fea0003800000 */
[----:B------:R-:W-:Y:S01]  /*2f50*/  ISETP.NE.AND P0, PT, R4, R5, PT ;  /* 0x000000050400720c */ /* 0x000fe20003f05270 */
[----:B------:R-:W-:Y:S02]  /*2f60*/  IMAD.MOV.U32 R24, RZ, RZ, 0x0 ;  /* 0x00000000ff187424 */ /* 0x000fe400078e00ff */
[----:B------:R-:W-:-:S10]  /*2f70*/  IMAD.MOV.U32 R25, RZ, RZ, -0x80000 ;  /* 0xfff80000ff197424 */ /* 0x000fd400078e00ff */
[----:B------:R-:W-:Y:S05]  /*2f80*/  @!P0 BRA `(.L_x_43) ;  /* 0x0000000000408947 */ /* 0x000fea0003800000 */
[----:B------:R-:W-:Y:S02]  /*2f90*/  ISETP.NE.AND P0, PT, R4, 0x7ff00000, PT ;  /* 0x7ff000000400780c */ /* 0x000fe40003f05270 */
[----:B------:R-:W-:Y:S02]  /*2fa0*/  LOP3.LUT R19, R27, 0x80000000, R19, 0x48, !PT ;  /* 0x800000001b137812 */ /* 0x000fe400078e4813 */
[----:B------:R-:W-:-:S13]  /*2fb0*/  ISETP.EQ.OR P0, PT, R5, RZ, !P0 ;  /* 0x000000ff0500720c */ /* 0x000fda0004702670 */
[----:B------:R-:W-:Y:S01]  /*2fc0*/  @P0 LOP3.LUT R4, R19, 0x7ff00000, RZ, 0xfc, !PT ;  /* 0x7ff0000013040812 */ /* 0x000fe200078efcff */
[----:B------:R-:W-:Y:S02]  /*2fd0*/  @!P0 IMAD.MOV.U32 R24, RZ, RZ, RZ ;  /* 0x000000ffff188224 */ /* 0x000fe400078e00ff */
[----:B------:R-:W-:Y:S02]  /*2fe0*/  @!P0 IMAD.MOV.U32 R25, RZ, RZ, R19 ;  /* 0x000000ffff198224 */ /* 0x000fe400078e0013 */
[----:B------:R-:W-:Y:S02]  /*2ff0*/  @P0 IMAD.MOV.U32 R24, RZ, RZ, RZ ;  /* 0x000000ffff180224 */ /* 0x000fe400078e00ff */
[----:B------:R-:W-:Y:S01]  /*3000*/  @P0 IMAD.MOV.U32 R25, RZ, RZ, R4 ;  /* 0x000000ffff190224 */ /* 0x000fe200078e0004 */
[----:B------:R-:W-:Y:S06]  /*3010*/  BRA `(.L_x_43) ;  /* 0x00000000001c7947 */ /* 0x000fec0003800000 */
.L_x_45:
[----:B------:R-:W-:Y:S01]  /*3020*/  LOP3.LUT R5, R19, 0x80000, RZ, 0xfc, !PT ;  /* 0x0008000013057812 */ /* 0x000fe200078efcff */
[----:B------:R-:W-:-:S04]  /*3030*/  IMAD.MOV.U32 R24, RZ, RZ, R18 ;  /* 0x000000ffff187224 */ /* 0x000fc800078e0012 */
[----:B------:R-:W-:Y:S01]  /*3040*/  IMAD.MOV.U32 R25, RZ, RZ, R5 ;  /* 0x000000ffff197224 */ /* 0x000fe200078e0005 */
[----:B------:R-:W-:Y:S06]  /*3050*/  BRA `(.L_x_43) ;  /* 0x00000000000c7947 */ /* 0x000fec0003800000 */
.L_x_44:
[----:B------:R-:W-:Y:S01]  /*3060*/  LOP3.LUT R5, R27, 0x80000, RZ, 0xfc, !PT ;  /* 0x000800001b057812 */ /* 0x000fe200078efcff */
[----:B------:R-:W-:-:S04]  /*3070*/  IMAD.MOV.U32 R24, RZ, RZ, R26 ;  /* 0x000000ffff187224 */ /* 0x000fc800078e001a */
[----:B------:R-:W-:-:S07]  /*3080*/  IMAD.MOV.U32 R25, RZ, RZ, R5 ;  /* 0x000000ffff197224 */ /* 0x000fce00078e0005 */
.L_x_43:
[----:B------:R-:W-:Y:S05]  /*3090*/  BSYNC.RECONVERGENT B0 ;  /* 0x0000000000007941 */ /* 0x000fea0003800200 */
.L_x_41:
[----:B------:R-:W-:Y:S02]  /*30a0*/  IMAD.MOV.U32 R16, RZ, RZ, R2 ;  /* 0x000000ffff107224 */ /* 0x000fe400078e0002 */
[----:B------:R-:W-:Y:S02]  /*30b0*/  IMAD.MOV.U32 R17, RZ, RZ, 0x0 ;  /* 0x00000000ff117424 */ /* 0x000fe400078e00ff */
[----:B------:R-:W-:Y:S02]  /*30c0*/  IMAD.MOV.U32 R4, RZ, RZ, R24 ;  /* 0x000000ffff047224 */ /* 0x000fe400078e0018 */
[----:B------:R-:W-:Y:S01]  /*30d0*/  IMAD.MOV.U32 R5, RZ, RZ, R25 ;  /* 0x000000ffff057224 */ /* 0x000fe200078e0019 */
[----:B------:R-:W-:Y:S06]  /*30e0*/  RET.REL.NODEC R16 `(_Z4calwPdS_iiiii) ;  /* 0xffffffcc10c47950 */ /* 0x000fec0003c3ffff */
.L_x_46:
[----:B------:R-:W-:-:S00]  /*30f0*/  BRA `(.L_x_46) ;  /* 0xfffffffc00fc7947 */ /* 0x000fc0000383ffff */
[----:B------:R-:W-:-:S00]  /*3100*/  NOP ;  /* 0x0000000000007918 */ /* 0x000fc00000000000 */
[----:B------:R-:W-:-:S00]  /*3110*/  NOP ;  /* 0x0000000000007918 */ /* 0x000fc00000000000 */
[----:B------:R-:W-:-:S00]  /*3120*/  NOP ;  /* 0x0000000000007918 */ /* 0x000fc00000000000 */
[----:B------:R-:W-:-:S00]  /*3130*/  NOP ;  /* 0x0000000000007918 */ /* 0x000fc00000000000 */
[----:B------:R-:W-:-:S00]  /*3140*/  NOP ;  /* 0x0000000000007918 */ /* 0x000fc00000000000 */
[----:B------:R-:W-:-:S00]  /*3150*/  NOP ;  /* 0x0000000000007918 */ /* 0x000fc00000000000 */
[----:B------:R-:W-:-:S00]  /*3160*/  NOP ;  /* 0x0000000000007918 */ /* 0x000fc00000000000 */
[----:B------:R-:W-:-:S00]  /*3170*/  NOP ;  /* 0x0000000000007918 */ /* 0x000fc00000000000 */
.L_x_58:


//--------------------- .text._Z11calx_kernelPdS_S_iiii --------------------------
	.section	.text._Z11calx_kernelPdS_S_iiii,"ax",@progbits
	.align	128
        .global         _Z11calx_kernelPdS_S_iiii
        .type           _Z11calx_kernelPdS_S_iiii,@function
        .size           _Z11calx_kernelPdS_S_iiii,(.L_x_60 - _Z11calx_kernelPdS_S_iiii)
        .other          _Z11calx_kernelPdS_S_iiii,@"STO_CUDA_ENTRY STV_DEFAULT"
_Z11calx_kernelPdS_S_iiii:
.text._Z11calx_kernelPdS_S_iiii:
[----:B------:R-:W-:Y:S01]  /*0000*/  LDC R1, c[0x0][0x37c] ;  /* 0x0000df00ff017b82 */ /* 0x000fe20000000800 */
[----:B------:R-:W0:Y:S07]  /*0010*/  S2R R3, SR_TID.X ;  /* 0x0000000000037919 */ /* 0x000e2e0000002100 */
[----:B------:R-:W0:Y:S01]  /*0020*/  S2UR UR4, SR_CTAID.X ;  /* 0x00000000000479c3 */ /* 0x000e220000002500 */
[----:B------:R-:W1:Y:S07]  /*0030*/  LDCU UR5, c[0x0][0x398] ;  /* 0x00007300ff0577ac */ /* 0x000e6e0008000800 */
[----:B------:R-:W0:Y:S02]  /*0040*/  LDC R0, c[0x0][0x360] ;  /* 0x0000d800ff007b82 */ /* 0x000e240000000800 */
[----:B0-----:R-:W-:-:S05]  /*0050*/  IMAD R0, R0, UR4, R3 ;  /* 0x0000000400007c24 */ /* 0x001fca000f8e0203 */
[----:B-1----:R-:W-:-:S13]  /*0060*/  ISETP.GE.AND P0, PT, R0, UR5, PT ;  /* 0x0000000500007c0c */ /* 0x002fda000bf06270 */
[----:B------:R-:W-:Y:S05]  /*0070*/  @P0 EXIT ;  /* 0x000000000000094d */ /* 0x000fea0003800000 */
[----:B------:R-:W0:Y:S02]  /*0080*/  LDC R9, c[0x0][0x39c] ;  /* 0x0000e700ff097b82 */ /* 0x000e240000000800 */
[----:B0-----:R-:W-:-:S13]  /*0090*/  ISETP.GE.AND P0, PT, R9, 0x1, PT ;  /* 0x000000010900780c */ /* 0x001fda0003f06270 */
[----:B------:R-:W-:Y:S05]  /*00a0*/  @!P0 EXIT ;  /* 0x000000000000894d */ /* 0x000fea0003800000 */
[----:B------:R-:W0:Y:S01]  /*00b0*/  LDC.64 R6, c[0x0][0x3a0] ;  /* 0x0000e800ff067b82 */ /* 0x000e220000000a00 */
[----:B------:R-:W1:Y:S01]  /*00c0*/  LDCU.64 UR4, c[0x0][0x388] ;  /* 0x00007100ff0477ac */ /* 0x000e620008000a00 */
[----:B------:R-:W-:Y:S01]  /*00d0*/  IMAD R0, R0, R9, RZ ;  /* 0x0000000900007224 */ /* 0x000fe200078e02ff */
[----:B------:R-:W2:Y:S04]  /*00e0*/  LDCU.64 UR6, c[0x0][0x358] ;  /* 0x00006b00ff0677ac */ /* 0x000ea80008000a00 */
[----:B------:R-:W-:Y:S01]  /*00f0*/  SHF.R.S32.HI R3, RZ, 0x1f, R0 ;  /* 0x0000001fff037819 */ /* 0x000fe20000011400 */
[----:B------:R-:W3:Y:S01]  /*0100*/  LDC.64 R12, c[0x0][0x390] ;  /* 0x0000e400ff0c7b82 */ /* 0x000ee20000000a00 */
[----:B-1----:R-:W-:-:S04]  /*0110*/  LEA R14, P1, R0, UR4, 0x3 ;  /* 0x00000004000e7c11 */ /* 0x002fc8000f8218ff */
[----:B------:R-:W-:Y:S01]  /*0120*/  LEA.HI.X R15, R0, UR5, R3, 0x3, P1 ;  /* 0x00000005000f7c11 */ /* 0x000fe200088f1c03 */
[C---:B0-----:R-:W-:Y:S01]  /*0130*/  IMAD.SHL.U32 R5, R7.reuse, 0x2, RZ ;  /* 0x0000000207057824 */ /* 0x041fe200078e00ff */
[----:B------:R-:W-:Y:S01]  /*0140*/  IADD3 R2, PT, PT, -R7, 0x1, RZ ;  /* 0x0000000107027810 */ /* 0x000fe20007ffe1ff */
[----:B------:R-:W-:-:S03]  /*0150*/  IMAD.IADD R9, R9, 0x1, R6 ;  /* 0x0000000109097824 */ /* 0x000fc600078e0206 */
[----:B------:R-:W-:Y:S01]  /*0160*/  ISETP.GE.AND P0, PT, R2, R7, PT ;  /* 0x000000070200720c */ /* 0x000fe20003f06270 */
[----:B---3--:R-:W-:-:S12]  /*0170*/  IMAD.WIDE R12, R5, 0x8, R12 ;  /* 0x00000008050c7825 */ /* 0x008fd800078e020c */
[----:B--2---:R-:W-:Y:S05]  /*0180*/  @P0 BRA `(.L_x_47) ;  /* 0x0000000c00480947 */ /* 0x004fea0003800000 */
[C---:B------:R-:W-:Y:S01]  /*0190*/  VIADD R4, R5.reuse, 0x6 ;  /* 0x0000000605047836 */ /* 0x040fe20000000000 */
[C---:B------:R-:W-:Y:S01]  /*01a0*/  IADD3 R6, PT, PT, -R5.reuse, 0x2, RZ ;  /* 0x0000000205067810 */ /* 0x040fe20007ffe1ff */
[----:B------:R-:W0:Y:S01]  /*01b0*/  LDCU UR4, c[0x0][0x3a0] ;  /* 0x00007400ff0477ac */ /* 0x000e220008000800 */
[----:B------:R-:W-:Y:S02]  /*01c0*/  SHF.R.S32.HI R7, RZ, 0x1f, R7 ;  /* 0x0000001fff077819 */ /* 0x000fe40000011407 */
[----:B------:R-:W-:Y:S02]  /*01d0*/  LOP3.LUT R4, R4, 0x6, RZ, 0xc0, !PT ;  /* 0x0000000604047812 */ /* 0x000fe400078ec0ff */
[----:B------:R-:W-:Y:S02]  /*01e0*/  LOP3.LUT P0, RZ, R6, 0x2, RZ, 0xc0, !PT ;  /* 0x0000000206ff7812 */ /* 0x000fe4000780c0ff */
[----:B------:R-:W-:Y:S01]  /*01f0*/  ISETP.GE.U32.AND P1, PT, R4, 0x3, PT ;  /* 0x000000030400780c */ /* 0x000fe20003f26070 */
[----:B------:R-:W-:-:S12]  /*0200*/  VIADD R4, R5, 0xfffffffe ;  /* 0xfffffffe05047836 */ /* 0x000fd80000000000 */
.L_x_52:
[----:B------:R-:W1:Y:S01]  /*0210*/  LDC.64 R10, c[0x0][0x3a0] ;  /* 0x0000e800ff0a7b82 */ /* 0x000e620000000a00 */
[----:B0-----:R-:W-:Y:S01]  /*0220*/  USHF.R.S32.HI UR5, URZ, 0x1f, UR4 ;  /* 0x0000001fff057899 */ /* 0x001fe20008011404 */
[----:B------:R-:W0:Y:S06]  /*0230*/  LDCU.64 UR8, c[0x0][0x380] ;  /* 0x00007000ff0877ac */ /* 0x000e2c0008000a00 */
[----:B---3--:R-:W2:Y:S01]  /*0240*/  LDC.64 R16, c[0x0][0x390] ;  /* 0x0000e400ff107b82 */ /* 0x008ea20000000a00 */
[----:B-1----:R-:W-:-:S04]  /*0250*/  IADD3 R5, P2, PT, R11, UR4, RZ ;  /* 0x000000040b057c10 */ /* 0x002fc8000ff5e0ff */
[----:B------:R-:W-:Y:S02]  /*0260*/  IADD3.X R7, PT, PT, R7, UR5, RZ, P2, !PT ;  /* 0x0000000507077c10 */ /* 0x000fe400097fe4ff */
[C---:B------:R-:W-:Y:S01]  /*0270*/  LEA R20, P2, R5.reuse, R14, 0x3 ;  /* 0x0000000e05147211 */ /* 0x040fe200078418ff */
[----:B--2---:R-:W2:Y:S03]  /*0280*/  LDG.E.64 R16, desc[UR6][R16.64] ;  /* 0x0000000610107981 */ /* 0x004ea6000c1e1b00 */
[----:B------:R-:W-:-:S05]  /*0290*/  LEA.HI.X R21, R5, R15, R7, 0x3, P2 ;  /* 0x0000000f05157211 */ /* 0x000fca00010f1c07 */
[----:B------:R-:W2:Y:S01]  /*02a0*/  LDG.E.64 R6, desc[UR6][R20.64+0x8] ;  /* 0x0000080614067981 */ /* 0x000ea2000c1e1b00 */
[----:B------:R-:W-:-:S04]  /*02b0*/  IADD3 R5, PT, PT, -R10, UR4, RZ ;  /* 0x000000040a057c10 */ /* 0x000fc8000fffe1ff */
[----:B------:R-:W-:-:S04]  /*02c0*/  IADD3 R9, P2, PT, R0, R5, RZ ;  /* 0x0000000500097210 */ /* 0x000fc80007f5e0ff */
[----:B------:R-:W-:Y:S02]  /*02d0*/  LEA.HI.X.SX32 R22, R5, R3, 0x1, P2 ;  /* 0x0000000305167211 */ /* 0x000fe400010f0eff */
[----:B0-----:R-:W-:-:S04]  /*02e0*/  LEA R8, P2, R9, UR8, 0x3 ;  /* 0x0000000809087c11 */ /* 0x001fc8000f8418ff */
[----:B------:R-:W-:Y:S02]  /*02f0*/  LEA.HI.X R9, R9, UR9, R22, 0x3, P2 ;  /* 0x0000000909097c11 */ /* 0x000fe400090f1c16 */
[----:B------:R-:W-:Y:S01]  /*0300*/  ISETP.GE.U32.AND P2, PT, R4, 0x7, PT ;  /* 0x000000070400780c */ /* 0x000fe20003f46070 */
[----:B------:R-:W-:Y:S01]  /*0310*/  IMAD.MOV.U32 R24, RZ, RZ, R2 ;  /* 0x000000ffff187224 */ /* 0x000fe200078e0002 */
[----:B--2---:R-:W-:-:S08]  /*0320*/  DMUL R6, R16, R6 ;  /* 0x0000000610067228 */ /* 0x004fd00000000000 */
[----:B------:R-:W-:-:S07]  /*0330*/  DMUL R18, R6, 0.5 ;  /* 0x3fe0000006127828 */ /* 0x000fce0000000000 */
[----:B------:R0:W-:Y:S01]  /*0340*/  STG.E.64 desc[UR6][R8.64], R18 ;  /* 0x0000001208007986 */ /* 0x0001e2000c101b06 */
[----:B------:R-:W-:Y:S05]  /*0350*/  @!P2 BRA `(.L_x_48) ;  /* 0x00000004006ca947 */ /* 0x000fea0003800000 */
[C---:B------:R-:W-:Y:S01]  /*0360*/  LEA R5, R11.reuse, 0xffffffff, 0x1 ;  /* 0xffffffff0b057811 */ /* 0x040fe200078e08ff */
[C---:B------:R-:W-:Y:S01]  /*0370*/  VIADD R6, R11.reuse, UR4 ;  /* 0x000000040b067c36 */ /* 0x040fe20008000000 */
[----:B------:R-:W-:Y:S01]  /*0380*/  IADD3 R24, PT, PT, -R11, 0x4, RZ ;  /* 0x000000040b187810 */ /* 0x000fe20007ffe1ff */
[----:B------:R-:W-:Y:S01]  /*0390*/  IMAD.MOV.U32 R7, RZ, RZ, 0x4 ;  /* 0x00000004ff077424 */ /* 0x000fe200078e00ff */
[----:B------:R-:W-:-:S05]  /*03a0*/  LOP3.LUT R5, R5, 0xfffffff8, RZ, 0xc0, !PT ;  /* 0xfffffff805057812 */ /* 0x000fca00078ec0ff */
[----:B------:R-:W-:-:S07]  /*03b0*/  IMAD.MOV R5, RZ, RZ, -R5 ;  /* 0x000000ffff057224 */ /* 0x000fce00078e0a05 */
.L_x_49:
[----:B------:R-:W1:Y:S01]  /*03c0*/  LDC.64 R16, c[0x0][0x390] ;  /* 0x0000e400ff107b82 */ /* 0x000e620000000a00 */
[----:B------:R-:W-:Y:S02]  /*03d0*/  VIADD R20, R24, 0xfffffffd ;  /* 0xfffffffd18147836 */ /* 0x000fe40000000000 */
[----:B------:R-:W-:-:S03]  /*03e0*/  VIADD R21, R7, 0xfffffffd ;  /* 0xfffffffd07157836 */ /* 0x000fc60000000000 */
[----:B------:R-:W-:Y:S02]  /*03f0*/  SHF.R.S32.HI R22, RZ, 0x1f, R20 ;  /* 0x0000001fff167819 */ /* 0x000fe40000011414 */
[----:B------:R-:W-:-:S04]  /*0400*/  IADD3 R23, P2, PT, -R20, UR4, RZ ;  /* 0x0000000414177c10 */ /* 0x000fc8000ff5e1ff */
[----:B------:R-:W-:Y:S02]  /*0410*/  IADD3.X R20, PT, PT, ~R22, UR5, RZ, P2, !PT ;  /* 0x0000000516147c10 */ /* 0x000fe400097fe5ff */
[----:B------:R-:W-:-:S04]  /*0420*/  LEA R22, P2, R23, R14, 0x3 ;  /* 0x0000000e17167211 */ /* 0x000fc800078418ff */
[----:B------:R-:W-:Y:S01]  /*0430*/  LEA.HI.X R23, R23, R15, R20, 0x3, P2 ;  /* 0x0000000f17177211 */ /* 0x000fe200010f1c14 */
[----:B-1----:R-:W-:-:S05]  /*0440*/  IMAD.WIDE R16, R21, 0x8, R16 ;  /* 0x0000000815107825 */ /* 0x002fca00078e0210 */
[----:B--2---:R-:W2:Y:S04]  /*0450*/  LDG.E.64 R22, desc[UR6][R22.64+0x8] ;  /* 0x0000080616167981 */ /* 0x004ea8000c1e1b00 */
[----:B------:R-:W2:Y:S01]  /*0460*/  LDG.E.64 R20, desc[UR6][R16.64] ;  /* 0x0000000610147981 */ /* 0x000ea2000c1e1b00 */
[----:B------:R-:W-:-:S04]  /*0470*/  VIADD R27, R6, 0xffffffff ;  /* 0xffffffff061b7836 */ /* 0x000fc80000000000 */
[----:B------:R-:W-:Y:S01]  /*0480*/  IMAD.WIDE R26, R27, 0x8, R14 ;  /* 0x000000081b1a7825 */ /* 0x000fe200078e020e */
[----:B--2---:R-:W-:-:S07]  /*0490*/  DFMA R20, R20, R22, R18 ;  /* 0x000000161414722b */ /* 0x004fce0000000012 */
[----:B------:R1:W-:Y:S04]  /*04a0*/  STG.E.64 desc[UR6][R8.64], R20 ;  /* 0x0000001408007986 */ /* 0x0003e8000c101b06 */
[----:B------:R-:W2:Y:S04]  /*04b0*/  LDG.E.64 R26, desc[UR6][R26.64] ;  /* 0x000000061a1a7981 */ /* 0x000ea8000c1e1b00 */
[----:B0-----:R-:W2:Y:S01]  /*04c0*/  LDG.E.64 R18, desc[UR6][R16.64+0x8] ;  /* 0x0000080610127981 */ /* 0x001ea2000c1e1b00 */
[----:B------:R-:W-:Y:S01]  /*04d0*/  VIADD R25, R24, 0xffffffff ;  /* 0xffffffff18197836 */ /* 0x000fe20000000000 */
[----:B--2---:R-:W-:-:S04]  /*04e0*/  DFMA R26, R18, R26, R20 ;  /* 0x0000001a121a722b */ /* 0x004fc80000000014 */
[----:B------:R-:W-:Y:S02]  /*04f0*/  SHF.R.S32.HI R18, RZ, 0x1f, R25 ;  /* 0x0000001fff127819 */ /* 0x000fe40000011419 */
[----:B------:R-:W-:-:S04]  /*0500*/  IADD3 R25, P2, PT, -R25, UR4, RZ ;  /* 0x0000000419197c10 */ /* 0x000fc8000ff5e1ff */
[----:B------:R-:W-:Y:S02]  /*0510*/  IADD3.X R18, PT, PT, ~R18, UR5, RZ, P2, !PT ;  /* 0x0000000512127c10 */ /* 0x000fe400097fe5ff */
[----:B------:R-:W-:-:S04]  /*0520*/  LEA R28, P2, R25, R14, 0x3 ;  /* 0x0000000e191c7211 */ /* 0x000fc800078418ff */
[----:B------:R-:W-:Y:S01]  /*0530*/  LEA.HI.X R29, R25, R15, R18, 0x3, P2 ;  /* 0x0000000f191d7211 */ /* 0x000fe200010f1c12 */
[----:B------:R-:W-:Y:S04]  /*0540*/  STG.E.64 desc[UR6][R8.64], R26 ;  /* 0x0000001a08007986 */ /* 0x000fe8000c101b06 */
[----:B------:R-:W2:Y:S04]  /*0550*/  LDG.E.64 R22, desc[UR6][R28.64+0x8] ;  /* 0x000008061c167981 */ /* 0x000ea8000c1e1b00 */
[----:B------:R-:W2:Y:S02]  /*0560*/  LDG.E.64 R18, desc[UR6][R16.64+0x10] ;  /* 0x0000100610127981 */ /* 0x000ea4000c1e1b00 */
[----:B--2---:R-:W-:Y:S01]  /*0570*/  DFMA R22, R18, R22, R26 ;  /* 0x000000161216722b */ /* 0x004fe2000000001a */
[----:B------:R-:W-:-:S02]  /*0580*/  SHF.R.S32.HI R18, RZ, 0x1f, R24 ;  /* 0x0000001fff127819 */ /* 0x000fc40000011418 */
[----:B------:R-:W-:-:S04]  /*0590*/  IADD3 R19, P2, PT, -R24, UR4, RZ ;  /* 0x0000000418137c10 */ /* 0x000fc8000ff5e1ff */
[----:B------:R-:W-:Y:S02]  /*05a0*/  IADD3.X R18, PT, PT, ~R18, UR5, RZ, P2, !PT ;  /* 0x0000000512127c10 */ /* 0x000fe400097fe5ff */
[----:B-1----:R-:W-:-:S04]  /*05b0*/  LEA R20, P2, R19, R14, 0x3 ;  /* 0x0000000e13147211 */ /* 0x002fc800078418ff */
[----:B------:R-:W-:Y:S01]  /*05c0*/  LEA.HI.X R21, R19, R15, R18, 0x3, P2 ;  /* 0x0000000f13157211 */ /* 0x000fe200010f1c12 */
[----:B------:R0:W-:Y:S04]  /*05d0*/  STG.E.64 desc[UR6][R8.64], R22 ;  /* 0x0000001608007986 */ /* 0x0001e8000c101b06 */
[----:B------:R-:W2:Y:S04]  /*05e0*/  LDG.E.64 R18, desc[UR6][R16.64+0x18] ;  /* 0x0000180610127981 */ /* 0x000ea8000c1e1b00 */
[----:B------:R-:W2:Y:S01]  /*05f0*/  LDG.E.64 R20, desc[UR6][R20.64+0x8] ;  /* 0x0000080614147981 */ /* 0x000ea2000c1e1b00 */
[----:B------:R-:W-:Y:S01]  /*0600*/  VIADD R25, R24, 0x1 ;  /* 0x0000000118197836 */ /* 0x000fe20000000000 */
[----:B--2---:R-:W-:-:S04]  /*0610*/  DFMA R20, R18, R20, R22 ;  /* 0x000000141214722b */ /* 0x004fc80000000016 */
[----:B------:R-:W-:Y:S02]  /*0620*/  SHF.R.S32.HI R18, RZ, 0x1f, R25 ;  /* 0x0000001fff127819 */ /* 0x000fe40000011419 */
[----:B------:R-:W-:-:S04]  /*0630*/  IADD3 R25, P2, PT, -R25, UR4, RZ ;  /* 0x0000000419197c10 */ /* 0x000fc8000ff5e1ff */
[----:B------:R-:W-:Y:S02]  /*0640*/  IADD3.X R18, PT, PT, ~R18, UR5, RZ, P2, !PT ;  /* 0x0000000512127c10 */ /* 0x000fe400097fe5ff */
[----:B------:R-:W-:-:S04]  /*0650*/  LEA R28, P2, R25, R14, 0x3 ;  /* 0x0000000e191c7211 */ /* 0x000fc800078418ff */
[----:B------:R-:W-:Y:S01]  /*0660*/  LEA.HI.X R29, R25, R15, R18, 0x3, P2 ;  /* 0x0000000f191d7211 */ /* 0x000fe200010f1c12 */
[----:B------:R1:W-:Y:S04]  /*0670*/  STG.E.64 desc[UR6][R8.64], R20 ;  /* 0x0000001408007986 */ /* 0x0003e8000c101b06 */
[----:B0-----:R-:W2:Y:S04]  /*0680*/  LDG.E.64 R22, desc[UR6][R28.64+0x8] ;  /* 0x000008061c167981 */ /* 0x001ea8000c1e1b00 */
        /* <DEDUP_REMOVED lines=9> */
[----:B------:R-:W2:Y:S04]  /*0720*/  LDG.E.64 R18, desc[UR6][R26.64+0x8] ;  /* 0x000008061a127981 */ /* 0x000ea8000c1e1b00 */
[----:B-1----:R-:W2:Y:S01]  /*0730*/  LDG.E.64 R20, desc[UR6][R16.64+0x28] ;  /* 0x0000280610147981 */ /* 0x002ea2000c1e1b00 */
        /* <DEDUP_REMOVED lines=18> */
[----:B-1----:R-:W3:Y:S04]  /*0860*/  LDG.E.64 R18, desc[UR6][R16.64+0x38] ;  /* 0x0000380610127981 */ /* 0x002ee8000c1e1b00 */
[----:B------:R-:W3:Y:S01]  /*0870*/  LDG.E.64 R22, desc[UR6][R22.64+0x8] ;  /* 0x0000080616167981 */ /* 0x000ee2000c1e1b00 */
[----:B------:R-:W-:-:S05]  /*0880*/  VIADD R5, R5, 0x8 ;  /* 0x0000000805057836 */ /* 0x000fca0000000000 */
[----:B------:R-:W-:Y:S01]  /*0890*/  ISETP.NE.AND P2, PT, R5, RZ, PT ;  /* 0x000000ff0500720c */ /* 0x000fe20003f45270 */
[----:B------:R-:W-:Y:S02]  /*08a0*/  VIADD R24, R24, 0x8 ;  /* 0x0000000818187836 */ /* 0x000fe40000000000 */
[----:B------:R-:W-:Y:S02]  /*08b0*/  VIADD R6, R6, 0xfffffff8 ;  /* 0xfffffff806067836 */ /* 0x000fe40000000000 */
[----:B------:R-:W-:Y:S01]  /*08c0*/  VIADD R7, R7, 0x8 ;  /* 0x0000000807077836 */ /* 0x000fe20000000000 */
[----:B---3--:R-:W-:-:S07]  /*08d0*/  DFMA R18, R18, R22, R26 ;  /* 0x000000161212722b */ /* 0x008fce000000001a */
[----:B------:R2:W-:Y:S01]  /*08e0*/  STG.E.64 desc[UR6][R8.64], R18 ;  /* 0x0000001208007986 */ /* 0x0005e2000c101b06 */
[----:B------:R-:W-:Y:S05]  /*08f0*/  @P2 BRA `(.L_x_49) ;  /* 0xfffffff800b02947 */ /* 0x000fea000383ffff */
[----:B------:R-:W-:-:S07]  /*0900*/  VIADD R24, R24, 0xfffffffd ;  /* 0xfffffffd18187836 */ /* 0x000fce0000000000 */
.L_x_48:
[----:B------:R-:W-:Y:S05]  /*0910*/  @!P1 BRA `(.L_x_50) ;  /* 0x0000000000a49947 */ /* 0x000fea0003800000 */
[----:B------:R-:W1:Y:S01]  /*0920*/  LDC.64 R6, c[0x0][0x390] ;  /* 0x0000e400ff067b82 */ /* 0x000e620000000a00 */
[----:B------:R-:W-:Y:S01]  /*0930*/  SHF.R.S32.HI R16, RZ, 0x1f, R24 ;  /* 0x0000001fff107819 */ /* 0x000fe20000011418 */
[C---:B------:R-:W-:Y:S01]  /*0940*/  IMAD.IADD R5, R24.reuse, 0x1, R11 ;  /* 0x0000000118057824 */ /* 0x040fe200078e020b */
[----:B------:R-:W-:-:S04]  /*0950*/  IADD3 R17, P2, PT, -R24, UR4, RZ ;  /* 0x0000000418117c10 */ /* 0x000fc8000ff5e1ff */
[----:B------:R-:W-:Y:S02]  /*0960*/  IADD3.X R20, PT, PT, ~R16, UR5, RZ, P2, !PT ;  /* 0x0000000510147c10 */ /* 0x000fe400097fe5ff */
[----:B------:R-:W-:-:S04]  /*0970*/  LEA R16, P2, R17, R14, 0x3 ;  /* 0x0000000e11107211 */ /* 0x000fc800078418ff */
[----:B------:R-:W-:-:S06]  /*0980*/  LEA.HI.X R17, R17, R15, R20, 0x3, P2 ;  /* 0x0000000f11117211 */ /* 0x000fcc00010f1c14 */
[----:B------:R-:W3:Y:S01]  /*0990*/  LDG.E.64 R16, desc[UR6][R16.64+0x8] ;  /* 0x0000080610107981 */ /* 0x000ee2000c1e1b00 */
[----:B-1----:R-:W-:-:S05]  /*09a0*/  IMAD.WIDE R6, R5, 0x8, R6 ;  /* 0x0000000805067825 */ /* 0x002fca00078e0206 */
[----:B------:R-:W3:Y:S01]  /*09b0*/  LDG.E.64 R20, desc[UR6][R6.64] ;  /* 0x0000000606147981 */ /* 0x000ee2000c1e1b00 */
[----:B------:R-:W-:Y:S01]  /*09c0*/  IADD3 R5, PT, PT, -R24, UR4, RZ ;  /* 0x0000000418057c10 */ /* 0x000fe2000fffe1ff */
[----:B--2---:R-:W-:Y:S02]  /*09d0*/  IMAD.MOV.U32 R26, RZ, RZ, R14 ;  /* 0x000000ffff1a7224 */ /* 0x004fe400078e000e */
[----:B------:R-:W-:Y:S02]  /*09e0*/  IMAD.MOV.U32 R27, RZ, RZ, R15 ;  /* 0x000000ffff1b7224 */ /* 0x000fe400078e000f */
[----:B------:R-:W-:Y:S01]  /*09f0*/  IMAD.WIDE R26, R5, 0x8, R26 ;  /* 0x00000008051a7825 */ /* 0x000fe200078e021a */
[----:B---3--:R-:W-:-:S07]  /*0a00*/  DFMA R20, R20, R16, R18 ;  /* 0x000000101414722b */ /* 0x008fce0000000012 */
[----:B------:R1:W-:Y:S04]  /*0a10*/  STG.E.64 desc[UR6][R8.64], R20 ;  /* 0x0000001408007986 */ /* 0x0003e8000c101b06 */
[----:B0-----:R-:W2:Y:S04]  /*0a20*/  LDG.E.64 R18, desc[UR6][R26.64] ;  /* 0x000000061a127981 */ /* 0x001ea8000c1e1b00 */
[----:B------:R-:W2:Y:S01]  /*0a30*/  LDG.E.64 R22, desc[UR6][R6.64+0x8] ;  /* 0x0000080606167981 */ /* 0x000ea2000c1e1b00 */
[----:B------:R-:W-:-:S05]  /*0a40*/  VIADD R5, R24, 0x2 ;  /* 0x0000000218057836 */ /* 0x000fca0000000000 */
[----:B------:R-:W-:Y:S02]  /*0a50*/  SHF.R.S32.HI R25, RZ, 0x1f, R5 ;  /* 0x0000001fff197819 */ /* 0x000fe40000011405 */
[----:B------:R-:W-:-:S04]  /*0a60*/  IADD3 R5, P2, PT, -R5, UR4, RZ ;  /* 0x0000000405057c10 */ /* 0x000fc8000ff5e1ff */
[----:B------:R-:W-:Y:S02]  /*0a70*/  IADD3.X R25, PT, PT, ~R25, UR5, RZ, P2, !PT ;  /* 0x0000000519197c10 */ /* 0x000fe400097fe5ff */
[----:B------:R-:W-:-:S04]  /*0a80*/  LEA R16, P2, R5, R14, 0x3 ;  /* 0x0000000e05107211 */ /* 0x000fc800078418ff */
[----:B------:R-:W-:Y:S01]  /*0a90*/  LEA.HI.X R17, R5, R15, R25, 0x3, P2 ;  /* 0x0000000f05117211 */ /* 0x000fe200010f1c19 */
[----:B--2---:R-:W-:-:S07]  /*0aa0*/  DFMA R18, R22, R18, R20 ;  /* 0x000000121612722b */ /* 0x004fce0000000014 */
[----:B------:R0:W-:Y:S04]  /*0ab0*/  STG.E.64 desc[UR6][R8.64], R18 ;  /* 0x0000001208007986 */ /* 0x0001e8000c101b06 */
[----:B------:R-:W2:Y:S04]  /*0ac0*/  LDG.E.64 R16, desc[UR6][R16.64+0x8] ;  /* 0x0000080610107981 */ /* 0x000ea8000c1e1b00 */
[----:B------:R-:W2:Y:S01]  /*0ad0*/  LDG.E.64 R22, desc[UR6][R6.64+0x10] ;  /* 0x0000100606167981 */ /* 0x000ea2000c1e1b00 */
[----:B------:R-:W-:-:S05]  /*0ae0*/  VIADD R5, R24, 0x3 ;  /* 0x0000000318057836 */ /* 0x000fca0000000000 */
[----:B-1----:R-:W-:Y:S02]  /*0af0*/  SHF.R.S32.HI R20, RZ, 0x1f, R5 ;  /* 0x0000001fff147819 */ /* 0x002fe40000011405 */
[----:B------:R-:W-:-:S04]  /*0b00*/  IADD3 R5, P2, PT, -R5, UR4, RZ ;  /* 0x0000000405057c10 */ /* 0x000fc8000ff5e1ff */
[----:B------:R-:W-:Y:S02]  /*0b10*/  IADD3.X R21, PT, PT, ~R20, UR5, RZ, P2, !PT ;  /* 0x0000000514157c10 */ /* 0x000fe400097fe5ff */
[----:B------:R-:W-:-:S04]  /*0b20*/  LEA R20, P2, R5, R14, 0x3 ;  /* 0x0000000e05147211 */ /* 0x000fc800078418ff */
[----:B------:R-:W-:Y:S01]  /*0b30*/  LEA.HI.X R21, R5, R15, R21, 0x3, P2 ;  /* 0x0000000f05157211 */ /* 0x000fe200010f1c15 */
[----:B--2---:R-:W-:-:S07]  /*0b40*/  DFMA R22, R22, R16, R18 ;  /* 0x000000101616722b */ /* 0x004fce0000000012 */
[----:B------:R1:W-:Y:S04]  /*0b50*/  STG.E.64 desc[UR6][R8.64], R22 ;  /* 0x0000001608007986 */ /* 0x0003e8000c101b06 */
[----:B0-----:R-:W2:Y:S04]  /*0b60*/  LDG.E.64 R18, desc[UR6][R6.64+0x18] ;  /* 0x0000180606127981 */ /* 0x001ea8000c1e1b00 */
[----:B------:R-:W2:Y:S01]  /*0b70*/  LDG.E.64 R20, desc[UR6][R20.64+0x8] ;  /* 0x0000080614147981 */ /* 0x000ea2000c1e1b00 */
[----:B------:R-:W-:Y:S01]  /*0b80*/  VIADD R24, R24, 0x4 ;  /* 0x0000000418187836 */ /* 0x000fe20000000000 */
[----:B--2---:R-:W-:-:S07]  /*0b90*/  DFMA R18, R18, R20, R22 ;  /* 0x000000141212722b */ /* 0x004fce0000000016 */
[----:B------:R1:W-:Y:S04]  /*0ba0*/  STG.E.64 desc[UR6][R8.64], R18 ;  /* 0x0000001208007986 */ /* 0x0003e8000c101b06 */
.L_x_50:
[----:B------:R-:W-:Y:S05]  /*0bb0*/  @!P0 BRA `(.L_x_51) ;  /* 0x00000000004c8947 */ /* 0x000fea0003800000 */
[----:B------:R-:W3:Y:S01]  /*0bc0*/  LDC.64 R6, c[0x0][0x390] ;  /* 0x0000e400ff067b82 */ /* 0x000ee20000000a00 */
[----:B------:R-:W-:Y:S01]  /*0bd0*/  SHF.R.S32.HI R16, RZ, 0x1f, R24 ;  /* 0x0000001fff107819 */ /* 0x000fe20000011418 */
[C---:B------:R-:W-:Y:S01]  /*0be0*/  IMAD.IADD R5, R24.reuse, 0x1, R11 ;  /* 0x0000000118057824 */ /* 0x040fe200078e020b */
[----:B------:R-:W-:-:S04]  /*0bf0*/  IADD3 R17, P2, PT, -R24, UR4, RZ ;  /* 0x0000000418117c10 */ /* 0x000fc8000ff5e1ff */
[----:B------:R-:W-:Y:S02]  /*0c00*/  IADD3.X R16, PT, PT, ~R16, UR5, RZ, P2, !PT ;  /* 0x0000000510107c10 */ /* 0x000fe400097fe5ff */
[----:B------:R-:W-:-:S04]  /*0c10*/  LEA R20, P2, R17, R14, 0x3 ;  /* 0x0000000e11147211 */ /* 0x000fc800078418ff */
[----:B------:R-:W-:-:S06]  /*0c20*/  LEA.HI.X R21, R17, R15, R16, 0x3, P2 ;  /* 0x0000000f11157211 */ /* 0x000fcc00010f1c10 */
[----:B------:R-:W4:Y:S01]  /*0c30*/  LDG.E.64 R20, desc[UR6][R20.64+0x8] ;  /* 0x0000080614147981 */ /* 0x000f22000c1e1b00 */
[----:B---3--:R-:W-:-:S05]  /*0c40*/  IMAD.WIDE R6, R5, 0x8, R6 ;  /* 0x0000000805067825 */ /* 0x008fca00078e0206 */
[----:B------:R-:W4:Y:S01]  /*0c50*/  LDG.E.64 R16, desc[UR6][R6.64] ;  /* 0x0000000606107981 */ /* 0x000f22000c1e1b00 */
[----:B-1----:R-:W-:-:S05]  /*0c60*/  IADD3 R23, PT, PT, -R24, UR4, RZ ;  /* 0x0000000418177c10 */ /* 0x002fca000fffe1ff */
[----:B------:R-:W-:Y:S01]  /*0c70*/  IMAD.WIDE R22, R23, 0x8, R14 ;  /* 0x0000000817167825 */ /* 0x000fe200078e020e */
[----:B----4-:R-:W-:-:S07]  /*0c80*/  DFMA R16, R16, R20, R18 ;  /* 0x000000141010722b */ /* 0x010fce0000000012 */
[----:B------:R3:W-:Y:S04]  /*0c90*/  STG.E.64 desc[UR6][R8.64], R16 ;  /* 0x0000001008007986 */ /* 0x0007e8000c101b06 */
[----:B0-2---:R-:W2:Y:S04]  /*0ca0*/  LDG.E.64 R18, desc[UR6][R6.64+0x8] ;  /* 0x0000080606127981 */ /* 0x005ea8000c1e1b00 */
[----:B------:R-:W2:Y:S01]  /*0cb0*/  LDG.E.64 R22, desc[UR6][R22.64] ;  /* 0x0000000616167981 */ /* 0x000ea2000c1e1b00 */
[----:B------:R-:W-:Y:S01]  /*0cc0*/  VIADD R24, R24, 0x2 ;  /* 0x0000000218187836 */ /* 0x000fe20000000000 */
[----:B--2---:R-:W-:-:S07]  /*0cd0*/  DFMA R18, R18, R22, R16 ;  /* 0x000000161212722b */ /* 0x004fce0000000010 */
[----:B------:R3:W-:Y:S04]  /*0ce0*/  STG.E.64 desc[UR6][R8.64], R18 ;  /* 0x0000001208007986 */ /* 0x0007e8000c101b06 */
.L_x_51:
[----:B------:R-:W4:Y:S01]  /*0cf0*/  LDC.64 R6, c[0x0][0x390] ;  /* 0x0000e400ff067b82 */ /* 0x000f220000000a00 */
[----:B------:R-:W-:Y:S01]  /*0d00*/  SHF.R.S32.HI R5, RZ, 0x1f, R24 ;  /* 0x0000001fff057819 */ /* 0x000fe20000011418 */
[C---:B------:R-:W-:Y:S01]  /*0d10*/  IMAD.IADD R25, R24.reuse, 0x1, R11 ;  /* 0x0000000118197824 */ /* 0x040fe200078e020b */
[----:B---3--:R-:W-:-:S04]  /*0d20*/  IADD3 R17, P2, PT, -R24, UR4, RZ ;  /* 0x0000000418117c10 */ /* 0x008fc8000ff5e1ff */
[----:B------:R-:W-:Y:S02]  /*0d30*/  IADD3.X R5, PT, PT, ~R5, UR5, RZ, P2, !PT ;  /* 0x0000000505057c10 */ /* 0x000fe400097fe5ff */
[----:B-1----:R-:W-:-:S04]  /*0d40*/  LEA R22, P2, R17, R14, 0x3 ;  /* 0x0000000e11167211 */ /* 0x002fc800078418ff */
[----:B------:R-:W-:-:S06]  /*0d50*/  LEA.HI.X R23, R17, R15, R5, 0x3, P2 ;  /* 0x0000000f11177211 */ /* 0x000fcc00010f1c05 */
[----:B------:R-:W3:Y:S01]  /*0d60*/  LDG.E.64 R22, desc[UR6][R22.64+0x8] ;  /* 0x0000080616167981 */ /* 0x000ee2000c1e1b00 */
[----:B----4-:R-:W-:-:S05]  /*0d70*/  IMAD.WIDE R24, R25, 0x8, R6 ;  /* 0x0000000819187825 */ /* 0x010fca00078e0206 */
[----:B------:R-:W3:Y:S01]  /*0d80*/  LDG.E.64 R16, desc[UR6][R24.64] ;  /* 0x0000000618107981 */ /* 0x000ee2000c1e1b00 */
[----:B------:R-:W-:Y:S02]  /*0d90*/  SHF.R.S32.HI R7, RZ, 0x1f, R11 ;  /* 0x0000001fff077819 */ /* 0x000fe4000001140b */
[----:B------:R-:W-:-:S04]  /*0da0*/  IADD3 R11, P2, PT, -R11, UR4, RZ ;  /* 0x000000040b0b7c10 */ /* 0x000fc8000ff5e1ff */
[----:B------:R-:W-:Y:S01]  /*0db0*/  IADD3.X R5, PT, PT, ~R7, UR5, RZ, P2, !PT ;  /* 0x0000000507057c10 */ /* 0x000fe200097fe5ff */
[----:B------:R-:W1:Y:S01]  /*0dc0*/  LDCU UR5, c[0x0][0x39c] ;  /* 0x00007380ff0577ac */ /* 0x000e620008000800 */
[----:B------:R-:W-:-:S04]  /*0dd0*/  LEA R20, P2, R11, R14, 0x3 ;  /* 0x0000000e0b147211 */ /* 0x000fc800078418ff */
[----:B------:R-:W-:Y:S01]  /*0de0*/  LEA.HI.X R21, R11, R15, R5, 0x3, P2 ;  /* 0x0000000f0b157211 */ /* 0x000fe200010f1c05 */
[----:B---3--:R-:W-:-:S07]  /*0df0*/  DFMA R16, R16, R22, R18 ;  /* 0x000000161010722b */ /* 0x008fce0000000012 */
[----:B------:R3:W-:Y:S04]  /*0e00*/  STG.E.64 desc[UR6][R8.64], R16 ;  /* 0x0000001008007986 */ /* 0x0007e8000c101b06 */
[----:B------:R-:W4:Y:S04]  /*0e10*/  LDG.E.64 R20, desc[UR6][R20.64+0x8] ;  /* 0x0000080614147981 */ /* 0x000f28000c1e1b00 */
[----:B0-2---:R-:W4:Y:S01]  /*0e20*/  LDG.E.64 R18, desc[UR6][R12.64] ;  /* 0x000000060c127981 */ /* 0x005f22000c1e1b00 */
[----:B------:R-:W-:Y:S01]  /*0e30*/  UIADD3 UR4, UPT, UPT, UR4, 0x1, URZ ;  /* 0x0000000104047890 */ /* 0x000fe2000fffe0ff */
[----:B-1----:R-:W-:-:S05]  /*0e40*/  VIADD R10, R10, UR5 ;  /* 0x000000050a0a7c36 */ /* 0x002fca0008000000 */
[----:B------:R-:W-:Y:S01]  /*0e50*/  ISETP.LE.AND P2, PT, R10, UR4, PT ;  /* 0x000000040a007c0c */ /* 0x000fe2000bf43270 */
[----:B----4-:R-:W-:-:S08]  /*0e60*/  DMUL R18, R18, R20 ;  /* 0x0000001412127228 */ /* 0x010fd00000000000 */
[----:B------:R-:W-:-:S07]  /*0e70*/  DFMA R18, R18, 0.5, R16 ;  /* 0x3fe000001212782b */ /* 0x000fce0000000010 */
[----:B------:R3:W-:Y:S01]  /*0e80*/  STG.E.64 desc[UR6][R8.64], R18 ;  /* 0x0000001208007986 */ /* 0x0007e2000c101b06 */
[----:B------:R-:W-:Y:S05]  /*0e90*/  @!P2 BRA `(.L_x_52) ;  /* 0xfffffff000dca947 */ /* 0x000fea000383ffff */
[----:B------:R-:W-:Y:S05]  /*0ea0*/  EXIT ;  /* 0x000000000000794d */ /* 0x000fea0003800000 */
.L_x_47:
[C---:B------:R-:W-:Y:S01]  /*0eb0*/  VIADDMNMX R5, R6.reuse, 0x1, R9, !PT ;  /* 0x0000000106057846 */ /* 0x040fe20007800109 */
[----:B------:R-:W0:Y:S04]  /*0ec0*/  LDCU UR5, c[0x0][0x3a0] ;  /* 0x00007400ff0577ac */ /* 0x000e280008000800 */
[----:B------:R-:W-:-:S05]  /*0ed0*/  IMAD.IADD R2, R6, 0x1, -R5 ;  /* 0x0000000106027824 */ /* 0x000fca00078e0a05 */
[----:B------:R-:W-:Y:S01]  /*0ee0*/  ISETP.GT.U32.AND P0, PT, R2, -0x8, PT ;  /* 0xfffffff80200780c */ /* 0x000fe20003f04070 */
[----:B------:R-:W-:-:S12]  /*0ef0*/  IMAD.IADD R2, R5, 0x1, -R6 ;  /* 0x0000000105027824 */ /* 0x000fd800078e0a06 */
[----:B0-----:R-:W-:Y:S05]  /*0f00*/  @P0 BRA `(.L_x_53) ;  /* 0x00000004009c0947 */ /* 0x001fea0003800000 */
[----:B------:R-:W-:Y:S01]  /*0f10*/  SHF.R.S32.HI R4, RZ, 0x1f, R7 ;  /* 0x0000001fff047819 */ /* 0x000fe20000011407 */
[----:B------:R-:W0:Y:S01]  /*0f20*/  LDCU.64 UR10, c[0x0][0x380] ;  /* 0x00007000ff0a77ac */ /* 0x000e220008000a00 */
[----:B------:R-:W-:Y:S01]  /*0f30*/  LOP3.LUT R5, R2, 0xfffffff8, RZ, 0xc0, !PT ;  /* 0xfffffff802057812 */ /* 0x000fe200078ec0ff */
[----:B------:R-:W-:-:S06]  /*0f40*/  UMOV UR4, URZ ;  /* 0x000000ff00047c82 */ /* 0x000fcc0008000000 */
.L_x_54:
[----:B-1----:R-:W1:Y:S01]  /*0f50*/  LDC.64 R8, c[0x0][0x390] ;  /* 0x0000e400ff087b82 */ /* 0x002e620000000a00 */
[----:B------:R-:W-:Y:S02]  /*0f60*/  USHF.R.S32.HI UR8, URZ, 0x1f, UR5 ;  /* 0x0000001fff087899 */ /* 0x000fe40008011405 */
[----:B------:R-:W-:-:S04]  /*0f70*/  IADD3 R11, P0, PT, R7, UR5, RZ ;  /* 0x00000005070b7c10 */ /* 0x000fc8000ff1e0ff */
[----:B------:R-:W-:Y:S02]  /*0f80*/  IADD3.X R16, PT, PT, R4, UR8, RZ, P0, !PT ;  /* 0x0000000804107c10 */ /* 0x000fe400087fe4ff */
[----:B------:R-:W-:-:S04]  /*0f90*/  LEA R10, P0, R11, R14, 0x3 ;  /* 0x0000000e0b0a7211 */ /* 0x000fc800078018ff */
[----:B------:R-:W-:-:S05]  /*0fa0*/  LEA.HI.X R11, R11, R15, R16, 0x3, P0 ;  /* 0x0000000f0b0b7211 */ /* 0x000fca00000f1c10 */
[----:B------:R-:W2:Y:S04]  /*0fb0*/  LDG.E.64 R26, desc[UR6][R10.64+0x8] ;  /* 0x000008060a1a7981 */ /* 0x000ea8000c1e1b00 */
[----:B-1----:R-:W2:Y:S01]  /*0fc0*/  LDG.E.64 R16, desc[UR6][R8.64] ;  /* 0x0000000608107981 */ /* 0x002ea2000c1e1b00 */
[----:B------:R-:W-:Y:S02]  /*0fd0*/  IADD3 R18, PT, PT, -R6, UR5, RZ ;  /* 0x0000000506127c10 */ /* 0x000fe4000fffe1ff */
[----:B------:R-:W-:Y:S02]  /*0fe0*/  IADD3 R21, P1, PT, -R7, UR5, RZ ;  /* 0x0000000507157c10 */ /* 0x000fe4000ff3e1ff */
[----:B------:R-:W-:-:S04]  /*0ff0*/  IADD3 R19, P0, PT, R0, R18, RZ ;  /* 0x0000001200137210 */ /* 0x000fc80007f1e0ff */
[----:B------:R-:W-:Y:S02]  /*1000*/  LEA.HI.X.SX32 R20, R18, R3, 0x1, P0 ;  /* 0x0000000312147211 */ /* 0x000fe400000f0eff */
[----:B0-----:R-:W-:-:S04]  /*1010*/  LEA R18, P0, R19, UR10, 0x3 ;  /* 0x0000000a13127c11 */ /* 0x001fc8000f8018ff */
[----:B------:R-:W-:Y:S01]  /*1020*/  LEA.HI.X R19, R19, UR11, R20, 0x3, P0 ;  /* 0x0000000b13137c11 */ /* 0x000fe200080f1c14 */
[----:B--2---:R-:W-:Y:S01]  /*1030*/  DMUL R26, R16, R26 ;  /* 0x0000001a101a7228 */ /* 0x004fe20000000000 */
[----:B------:R-:W-:Y:S02]  /*1040*/  IADD3.X R17, PT, PT, ~R4, UR8, RZ, P1, !PT ;  /* 0x0000000804117c10 */ /* 0x000fe40008ffe5ff */
[----:B------:R-:W-:-:S05]  /*1050*/  LEA R16, P1, R21, R14, 0x3 ;  /* 0x0000000e15107211 */ /* 0x000fca00078218ff */
[----:B------:R-:W-:Y:S01]  /*1060*/  DMUL R26, R26, 0.5 ;  /* 0x3fe000001a1a7828 */ /* 0x000fe20000000000 */
[----:B------:R-:W-:-:S06]  /*1070*/  LEA.HI.X R17, R21, R15, R17, 0x3, P1 ;  /* 0x0000000f15117211 */ /* 0x000fcc00008f1c11 */
[----:B------:R0:W-:Y:S04]  /*1080*/  STG.E.64 desc[UR6][R18.64], R26 ;  /* 0x0000001a12007986 */ /* 0x0001e8000c101b06 */
[----:B------:R-:W2:Y:S04]  /*1090*/  LDG.E.64 R20, desc[UR6][R12.64] ;  /* 0x000000060c147981 */ /* 0x000ea8000c1e1b00 */
[----:B------:R-:W2:Y:S02]  /*10a0*/  LDG.E.64 R22, desc[UR6][R16.64+0x8] ;  /* 0x0000080610167981 */ /* 0x000ea4000c1e1b00 */
[----:B--2---:R-:W-:-:S08]  /*10b0*/  DMUL R20, R20, R22 ;  /* 0x0000001614147228 */ /* 0x004fd00000000000 */
[----:B------:R-:W-:-:S07]  /*10c0*/  DFMA R28, R20, 0.5, R26 ;  /* 0x3fe00000141c782b */ /* 0x000fce000000001a */
[----:B------:R-:W-:Y:S04]  /*10d0*/  STG.E.64 desc[UR6][R18.64], R28 ;  /* 0x0000001c12007986 */ /* 0x000fe8000c101b06 */
[----:B------:R-:W2:Y:S04]  /*10e0*/  LDG.E.64 R20, desc[UR6][R8.64] ;  /* 0x0000000608147981 */ /* 0x000ea8000c1e1b00 */
[----:B------:R-:W2:Y:S02]  /*10f0*/  LDG.E.64 R22, desc[UR6][R10.64+0x10] ;  /* 0x000010060a167981 */ /* 0x000ea4000c1e1b00 */
[----:B--2---:R-:W-:-:S08]  /*1100*/  DMUL R20, R20, R22 ;  /* 0x0000001614147228 */ /* 0x004fd00000000000 */
[----:B------:R-:W-:-:S07]  /*1110*/  DMUL R24, R20, 0.5 ;  /* 0x3fe0000014187828 */ /* 0x000fce0000000000 */
[----:B------:R-:W-:Y:S04]  /*1120*/  STG.E.64 desc[UR6][R18.64+0x8], R24 ;  /* 0x0000081812007986 */ /* 0x000fe8000c101b06 */
[----:B------:R-:W2:Y:S04]  /*1130*/  LDG.E.64 R20, desc[UR6][R12.64] ;  /* 0x000000060c147981 */ /* 0x000ea8000c1e1b00 */
[----:B------:R-:W2:Y:S02]  /*1140*/  LDG.E.64 R22, desc[UR6][R16.64+0x10] ;  /* 0x0000100610167981 */ /* 0x000ea4000c1e1b00 */
[----:B--2---:R-:W-:-:S08]  /*1150*/  DMUL R20, R20, R22 ;  /* 0x0000001614147228 */ /* 0x004fd00000000000 */
[----:B------:R-:W-:-:S07]  /*1160*/  DFMA R20, R20, 0.5, R24 ;  /* 0x3fe000001414782b */ /* 0x000fce0000000018 */
[----:B------:R1:W-:Y:S04]  /*1170*/  STG.E.64 desc[UR6][R18.64+0x8], R20 ;  /* 0x0000081412007986 */ /* 0x0003e8000c101b06 */
[----:B------:R-:W2:Y:S04]  /*1180*/  LDG.E.64 R22, desc[UR6][R8.64] ;  /* 0x0000000608167981 */ /* 0x000ea8000c1e1b00 */
[----:B0-----:R-:W2:Y:S02]  /*1190*/  LDG.E.64 R26, desc[UR6][R10.64+0x18] ;  /* 0x000018060a1a7981 */ /* 0x001ea4000c1e1b00 */
[----:B--2---:R-:W-:-:S08]  /*11a0*/  DMUL R26, R22, R26 ;  /* 0x0000001a161a7228 */ /* 0x004fd00000000000 */
[----:B------:R-:W-:-:S07]  /*11b0*/  DMUL R26, R26, 0.5 ;  /* 0x3fe000001a1a7828 */ /* 0x000fce0000000000 */
[----:B------:R0:W-:Y:S04]  /*11c0*/  STG.E.64 desc[UR6][R18.64+0x10], R26 ;  /* 0x0000101a12007986 */ /* 0x0001e8000c101b06 */
[----:B-1----:R-:W2:Y:S04]  /*11d0*/  LDG.E.64 R20, desc[UR6][R12.64] ;  /* 0x000000060c147981 */ /* 0x002ea8000c1e1b00 */
        /* <DEDUP_REMOVED lines=28> */
[----:B------:R1:W-:Y:S04]  /*13a0*/  STG.E.64 desc[UR6][R18.64+0x28], R24 ;  /* 0x0000281812007986 */ /* 0x0003e8000c101b06 */
[----:B------:R-:W2:Y:S04]  /*13b0*/  LDG.E.64 R20, desc[UR6][R12.64] ;  /* 0x000000060c147981 */ /* 0x000ea8000c1e1b00 */
[----:B------:R-:W2:Y:S02]  /*13c0*/  LDG.E.64 R22, desc[UR6][R16.64+0x30] ;  /* 0x0000300610167981 */ /* 0x000ea4000c1e1b00 */
[----:B--2---:R-:W-:-:S08]  /*13d0*/  DMUL R20, R20, R22 ;  /* 0x0000001614147228 */ /* 0x004fd00000000000 */
[----:B0-----:R-:W-:-:S07]  /*13e0*/  DFMA R26, R20, 0.5, R24 ;  /* 0x3fe00000141a782b */ /* 0x001fce0000000018 */
[----:B------:R0:W-:Y:S04]  /*13f0*/  STG.E.64 desc[UR6][R18.64+0x28], R26 ;  /* 0x0000281a12007986 */ /* 0x0001e8000c101b06 */
[----:B------:R-:W2:Y:S04]  /*1400*/  LDG.E.64 R20, desc[UR6][R8.64] ;  /* 0x0000000608147981 */ /* 0x000ea8000c1e1b00 */
[----:B------:R-:W2:Y:S02]  /*1410*/  LDG.E.64 R22, desc[UR6][R10.64+0x38] ;  /* 0x000038060a167981 */ /* 0x000ea4000c1e1b00 */
[----:B--2---:R-:W-:-:S08]  /*1420*/  DMUL R20, R20, R22 ;  /* 0x0000001614147228 */ /* 0x004fd00000000000 */
[----:B------:R-:W-:-:S07]  /*1430*/  DMUL R20, R20, 0.5 ;  /* 0x3fe0000014147828 */ /* 0x000fce0000000000 */
[----:B------:R2:W-:Y:S04]  /*1440*/  STG.E.64 desc[UR6][R18.64+0x30], R20 ;  /* 0x0000301412007986 */ /* 0x0005e8000c101b06 */
[----:B------:R-:W3:Y:S04]  /*1450*/  LDG.E.64 R22, desc[UR6][R12.64] ;  /* 0x000000060c167981 */ /* 0x000ee8000c1e1b00 */
[----:B-1----:R-:W3:Y:S02]  /*1460*/  LDG.E.64 R24, desc[UR6][R16.64+0x38] ;  /* 0x0000380610187981 */ /* 0x002ee4000c1e1b00 */
[----:B---3--:R-:W-:-:S08]  /*1470*/  DMUL R22, R22, R24 ;  /* 0x0000001816167228 */ /* 0x008fd00000000000 */
[----:B------:R-:W-:-:S07]  /*1480*/  DFMA R22, R22, 0.5, R20 ;  /* 0x3fe000001616782b */ /* 0x000fce0000000014 */
[----:B------:R1:W-:Y:S04]  /*1490*/  STG.E.64 desc[UR6][R18.64+0x30], R22 ;  /* 0x0000301612007986 */ /* 0x0003e8000c101b06 */
[----:B------:R-:W3:Y:S04]  /*14a0*/  LDG.E.64 R24, desc[UR6][R8.64] ;  /* 0x0000000608187981 */ /* 0x000ee8000c1e1b00 */
[----:B0-----:R-:W3:Y:S02]  /*14b0*/  LDG.E.64 R26, desc[UR6][R10.64+0x40] ;  /* 0x000040060a1a7981 */ /* 0x001ee4000c1e1b00 */
[----:B---3--:R-:W-:-:S08]  /*14c0*/  DMUL R24, R24, R26 ;  /* 0x0000001a18187228 */ /* 0x008fd00000000000 */
[----:B------:R-:W-:-:S07]  /*14d0*/  DMUL R24, R24, 0.5 ;  /* 0x3fe0000018187828 */ /* 0x000fce0000000000 */
[----:B------:R1:W-:Y:S04]  /*14e0*/  STG.E.64 desc[UR6][R18.64+0x38], R24 ;  /* 0x0000381812007986 */ /* 0x0003e8000c101b06 */
[----:B------:R-:W3:Y:S04]  /*14f0*/  LDG.E.64 R26, desc[UR6][R16.64+0x40] ;  /* 0x00004006101a7981 */ /* 0x000ee8000c1e1b00 */
[----:B--2---:R-:W3:Y:S01]  /*1500*/  LDG.E.64 R20, desc[UR6][R12.64] ;  /* 0x000000060c147981 */ /* 0x004ee2000c1e1b00 */
[----:B------:R-:W-:-:S06]  /*1510*/  UIADD3 UR4, UPT, UPT, UR4, 0x8, URZ ;  /* 0x0000000804047890 */ /* 0x000fcc000fffe0ff */
[----:B------:R-:W-:Y:S01]  /*1520*/  ISETP.NE.AND P0, PT, R5, UR4, PT ;  /* 0x0000000405007c0c */ /* 0x000fe2000bf05270 */
[----:B------:R-:W-:Y:S01]  /*1530*/  UIADD3 UR5, UPT, UPT, UR5, 0x8, URZ ;  /* 0x0000000805057890 */ /* 0x000fe2000fffe0ff */
[----:B---3--:R-:W-:-:S08]  /*1540*/  DMUL R20, R20, R26 ;  /* 0x0000001a14147228 */ /* 0x008fd00000000000 */
[----:B------:R-:W-:-:S07]  /*1550*/  DFMA R20, R20, 0.5, R24 ;  /* 0x3fe000001414782b */ /* 0x000fce0000000018 */
[----:B------:R1:W-:Y:S01]  /*1560*/  STG.E.64 desc[UR6][R18.64+0x38], R20 ;  /* 0x0000381412007986 */ /* 0x0003e2000c101b06 */
[----:B------:R-:W-:Y:S05]  /*1570*/  @P0 BRA `(.L_x_54) ;  /* 0xfffffff800740947 */ /* 0x000fea000383ffff */
.L_x_53:
[----:B------:R-:W-:-:S13]  /*1580*/  LOP3.LUT P0, R4, R2, 0x7, RZ, 0xc0, !PT ;  /* 0x0000000702047812 */ /* 0x000fda000780c0ff */
[----:B------:R-:W-:Y:S05]  /*1590*/  @!P0 EXIT ;  /* 0x000000000000894d */ /* 0x000fea0003800000 */
[----:B------:R-:W-:Y:S02]  /*15a0*/  ISETP.GE.U32.AND P1, PT, R4, 0x4, PT ;  /* 0x000000040400780c */ /* 0x000fe40003f26070 */
[----:B-1----:R-:W-:-:S04]  /*15b0*/  LOP3.LUT R22, R2, 0x3, RZ, 0xc0, !PT ;  /* 0x0000000302167812 */ /* 0x002fc800078ec0ff */
[----:B------:R-:W-:-:S07]  /*15c0*/  ISETP.NE.AND P0, PT, R22, RZ, PT ;  /* 0x000000ff1600720c */ /* 0x000fce0003f05270 */
[----:B------:R-:W-:Y:S06]  /*15d0*/  @!P1 BRA `(.L_x_55) ;  /* 0x0000000000e89947 */ /* 0x000fec0003800000 */
[----:B------:R-:W0:Y:S01]  /*15e0*/  LDC.64 R8, c[0x0][0x390] ;  /* 0x0000e400ff087b82 */ /* 0x000e220000000a00 */
[----:B------:R-:W-:Y:S01]  /*15f0*/  USHF.R.S32.HI UR4, URZ, 0x1f, UR5 ;  /* 0x0000001fff047899 */ /* 0x000fe20008011405 */
[----:B------:R-:W-:Y:S01]  /*1600*/  SHF.R.S32.HI R23, RZ, 0x1f, R7 ;  /* 0x0000001fff177819 */ /* 0x000fe20000011407 */
[----:B------:R-:W1:Y:S01]  /*1610*/  LDCU.64 UR8, c[0x0][0x380] ;  /* 0x00007000ff0877ac */ /* 0x000e620008000a00 */
[----:B------:R-:W-:-:S04]  /*1620*/  IADD3 R5, P1, PT, R7, UR5, RZ ;  /* 0x0000000507057c10 */ /* 0x000fc8000ff3e0ff */
[----:B------:R-:W-:Y:S02]  /*1630*/  IADD3.X R10, PT, PT, R23, UR4, RZ, P1, !PT ;  /* 0x00000004170a7c10 */ /* 0x000fe40008ffe4ff */
[----:B------:R-:W-:-:S04]  /*1640*/  LEA R4, P1, R5, R14, 0x3 ;  /* 0x0000000e05047211 */ /* 0x000fc800078218ff */
[----:B------:R-:W-:-:S05]  /*1650*/  LEA.HI.X R5, R5, R15, R10, 0x3, P1 ;  /* 0x0000000f05057211 */ /* 0x000fca00008f1c0a */
[----:B------:R-:W2:Y:S04]  /*1660*/  LDG.E.64 R16, desc[UR6][R4.64+0x8] ;  /* 0x0000080604107981 */ /* 0x000ea8000c1e1b00 */
[----:B0-----:R-:W2:Y:S01]  /*1670*/  LDG.E.64 R18, desc[UR6][R8.64] ;  /* 0x0000000608127981 */ /* 0x001ea2000c1e1b00 */
[----:B------:R-:W-:Y:S02]  /*1680*/  IADD3 R20, PT, PT, -R6, UR5, RZ ;  /* 0x0000000506147c10 */ /* 0x000fe4000fffe1ff */
[----:B------:R-:W-:Y:S02]  /*1690*/  IADD3 R11, P1, PT, -R7, UR5, RZ ;  /* 0x00000005070b7c10 */ /* 0x000fe4000ff3e1ff */
[----:B------:R-:W-:-:S04]  /*16a0*/  IADD3 R21, P2, PT, R0, R20, RZ ;  /* 0x0000001400157210 */ /* 0x000fc80007f5e0ff */
[----:B------:R-:W-:Y:S01]  /*16b0*/  LEA.HI.X.SX32 R20, R20, R3, 0x1, P2 ;  /* 0x0000000314147211 */ /* 0x000fe200010f0eff */
[----:B--2---:R-:W-:Y:S01]  /*16c0*/  DMUL R18, R18, R16 ;  /* 0x0000001012127228 */ /* 0x004fe20000000000 */
[----:B------:R-:W-:Y:S02]  /*16d0*/  IADD3.X R17, PT, PT, ~R23, UR4, RZ, P1, !PT ;  /* 0x0000000417117c10 */ /* 0x000fe40008ffe5ff */
[----:B------:R-:W-:Y:S02]  /*16e0*/  LEA R10, P1, R11, R14, 0x3 ;  /* 0x0000000e0b0a7211 */ /* 0x000fe400078218ff */
[----:B-1----:R-:W-:-:S03]  /*16f0*/  LEA R16, P2, R21, UR8, 0x3 ;  /* 0x0000000815107c11 */ /* 0x002fc6000f8418ff */
[----:B------:R-:W-:Y:S01]  /*1700*/  DMUL R18, R18, 0.5 ;  /* 0x3fe0000012127828 */ /* 0x000fe20000000000 */
[----:B------:R-:W-:Y:S02]  /*1710*/  LEA.HI.X R11, R11, R15, R17, 0x3, P1 ;  /* 0x0000000f0b0b7211 */ /* 0x000fe400008f1c11 */
[----:B------:R-:W-:-:S05]  /*1720*/  LEA.HI.X R17, R21, UR9, R20, 0x3, P2 ;  /* 0x0000000915117c11 */ /* 0x000fca00090f1c14 */
[----:B------:R0:W-:Y:S04]  /*1730*/  STG.E.64 desc[UR6][R16.64], R18 ;  /* 0x0000001210007986 */ /* 0x0001e8000c101b06 */
[----:B------:R-:W2:Y:S04]  /*1740*/  LDG.E.64 R20, desc[UR6][R12.64] ;  /* 0x000000060c147981 */ /* 0x000ea8000c1e1b00 */
[----:B------:R-:W2:Y:S02]  /*1750*/  LDG.E.64 R24, desc[UR6][R10.64+0x8] ;  /* 0x000008060a187981 */ /* 0x000ea4000c1e1b00 */
[----:B--2---:R-:W-:-:S08]  /*1760*/  DMUL R20, R20, R24 ;  /* 0x0000001814147228 */ /* 0x004fd00000000000 */
[----:B------:R-:W-:-:S07]  /*1770*/  DFMA R24, R20, 0.5, R18 ;  /* 0x3fe000001418782b */ /* 0x000fce0000000012 */
[----:B------:R1:W-:Y:S04]  /*1780*/  STG.E.64 desc[UR6][R16.64], R24 ;  /* 0x0000001810007986 */ /* 0x0003e8000c101b06 */
[----:B------:R-:W2:Y:S04]  /*1790*/  LDG.E.64 R20, desc[UR6][R8.64] ;  /* 0x0000000608147981 */ /* 0x000ea8000c1e1b00 */
[----:B------:R-:W2:Y:S02]  /*17a0*/  LDG.E.64 R26, desc[UR6][R4.64+0x10] ;  /* 0x00001006041a7981 */ /* 0x000ea4000c1e1b00 */
[----:B--2---:R-:W-:-:S08]  /*17b0*/  DMUL R20, R20, R26 ;  /* 0x0000001a14147228 */ /* 0x004fd00000000000 */
[----:B------:R-:W-:-:S07]  /*17c0*/  DMUL R20, R20, 0.5 ;  /* 0x3fe0000014147828 */ /* 0x000fce0000000000 */
[----:B------:R2:W-:Y:S04]  /*17d0*/  STG.E.64 desc[UR6][R16.64+0x8], R20 ;  /* 0x0000081410007986 */ /* 0x0005e8000c101b06 */
[----:B0-----:R-:W3:Y:S04]  /*17e0*/  LDG.E.64 R18, desc[UR6][R12.64] ;  /* 0x000000060c127981 */ /* 0x001ee8000c1e1b00 */
[----:B------:R-:W3:Y:S02]  /*17f0*/  LDG.E.64 R26, desc[UR6][R10.64+0x10] ;  /* 0x000010060a1a7981 */ /* 0x000ee4000c1e1b00 */
[----:B---3--:R-:W-:-:S08]  /*1800*/  DMUL R18, R18, R26 ;  /* 0x0000001a12127228 */ /* 0x008fd00000000000 */
[----:B------:R-:W-:-:S07]  /*1810*/  DFMA R26, R18, 0.5, R20 ;  /* 0x3fe00000121a782b */ /* 0x000fce0000000014 */
[----:B------:R0:W-:Y:S04]  /*1820*/  STG.E.64 desc[UR6][R16.64+0x8], R26 ;  /* 0x0000081a10007986 */ /* 0x0001e8000c101b06 */
[----:B------:R-:W3:Y:S04]  /*1830*/  LDG.E.64 R18, desc[UR6][R8.64] ;  /* 0x0000000608127981 */ /* 0x000ee8000c1e1b00 */
[----:B-1----:R-:W3:Y:S02]  /*1840*/  LDG.E.64 R24, desc[UR6][R4.64+0x18] ;  /* 0x0000180604187981 */ /* 0x002ee4000c1e1b00 */
[----:B---3--:R-:W-:-:S08]  /*1850*/  DMUL R18, R18, R24 ;  /* 0x0000001812127228 */ /* 0x008fd00000000000 */
[----:B------:R-:W-:-:S07]  /*1860*/  DMUL R18, R18, 0.5 ;  /* 0x3fe0000012127828 */ /* 0x000fce0000000000 */
[----:B------:R1:W-:Y:S04]  /*1870*/  STG.E.64 desc[UR6][R16.64+0x10], R18 ;  /* 0x0000101210007986 */ /* 0x0003e8000c101b06 */
[----:B--2---:R-:W2:Y:S04]  /*1880*/  LDG.E.64 R20, desc[UR6][R12.64] ;  /* 0x000000060c147981 */ /* 0x004ea8000c1e1b00 */
[----:B------:R-:W2:Y:S02]  /*1890*/  LDG.E.64 R24, desc[UR6][R10.64+0x18] ;  /* 0x000018060a187981 */ /* 0x000ea4000c1e1b00 */
[----:B--2---:R-:W-:-:S08]  /*18a0*/  DMUL R20, R20, R24 ;  /* 0x0000001814147228 */ /* 0x004fd00000000000 */
        /* <DEDUP_REMOVED lines=8> */
[----:B-1----:R-:W3:Y:S01]  /*1930*/  LDG.E.64 R18, desc[UR6][R12.64] ;  /* 0x000000060c127981 */ /* 0x002ee2000c1e1b00 */
[----:B------:R-:W-:Y:S01]  /*1940*/  UIADD3 UR5, UPT, UPT, UR5, 0x4, URZ ;  /* 0x0000000405057890 */ /* 0x000fe2000fffe0ff */
[----:B---3--:R-:W-:-:S08]  /*1950*/  DMUL R18, R18, R26 ;  /* 0x0000001a12127228 */ /* 0x008fd00000000000 */
[----:B------:R-:W-:-:S07]  /*1960*/  DFMA R18, R18, 0.5, R24 ;  /* 0x3fe000001212782b */ /* 0x000fce0000000018 */
[----:B------:R2:W-:Y:S04]  /*1970*/  STG.E.64 desc[UR6][R16.64+0x18], R18 ;  /* 0x0000181210007986 */ /* 0x0005e8000c101b06 */
.L_x_55:
[----:B------:R-:W-:Y:S05]  /*1980*/  @!P0 EXIT ;  /* 0x000000000000894d */ /* 0x000fea0003800000 */
[----:B------:R-:W-:Y:S02]  /*1990*/  ISETP.NE.AND P1, PT, R22, 0x1, PT ;  /* 0x000000011600780c */ /* 0x000fe40003f25270 */
[----:B------:R-:W-:-:S04]  /*19a0*/  LOP3.LUT R2, R2, 0x1, RZ, 0xc0, !PT ;  /* 0x0000000102027812 */ /* 0x000fc800078ec0ff */
[----:B------:R-:W-:-:S07]  /*19b0*/  ISETP.NE.U32.AND P0, PT, R2, 0x1, PT ;  /* 0x000000010200780c */ /* 0x000fce0003f05070 */
[----:B------:R-:W-:Y:S06]  /*19c0*/  @!P1 BRA `(.L_x_56) ;  /* 0x0000000000989947 */ /* 0x000fec0003800000 */
[----:B------:R-:W2:Y:S01]  /*19d0*/  LDC.64 R8, c[0x0][0x390] ;  /* 0x0000e400ff087b82 */ /* 0x000ea20000000a00 */
[----:B------:R-:W-:Y:S01]  /*19e0*/  USHF.R.S32.HI UR4, URZ, 0x1f, UR5 ;  /* 0x0000001fff047899 */ /* 0x000fe20008011405 */
[----:B------:R-:W-:Y:S01]  /*19f0*/  SHF.R.S32.HI R2, RZ, 0x1f, R7 ;  /* 0x0000001fff027819 */ /* 0x000fe20000011407 */
[----:B------:R-:W0:Y:S01]  /*1a00*/  LDCU.64 UR8, c[0x0][0x380] ;  /* 0x00007000ff0877ac */ /* 0x000e220008000a00 */
[----:B------:R-:W-:-:S04]  /*1a10*/  IADD3 R5, P1, PT, R7, UR5, RZ ;  /* 0x0000000507057c10 */ /* 0x000fc8000ff3e0ff */
[----:B------:R-:W-:Y:S02]  /*1a20*/  IADD3.X R10, PT, PT, R2, UR4, RZ, P1, !PT ;  /* 0x00000004020a7c10 */ /* 0x000fe40008ffe4ff */
[----:B------:R-:W-:-:S04]  /*1a30*/  LEA R4, P1, R5, R14, 0x3 ;  /* 0x0000000e05047211 */ /* 0x000fc800078218ff */
[----:B------:R-:W-:-:S05]  /*1a40*/  LEA.HI.X R5, R5, R15, R10, 0x3, P1 ;  /* 0x0000000f05057211 */ /* 0x000fca00008f1c0a */
[----:B------:R-:W3:Y:S04]  /*1a50*/  LDG.E.64 R10, desc[UR6][R4.64+0x8] ;  /* 0x00000806040a7981 */ /* 0x000ee8000c1e1b00 */
[----:B--2---:R-:W3:Y:S01]  /*1a60*/  LDG.E.64 R18, desc[UR6][R8.64] ;  /* 0x0000000608127981 */ /* 0x004ee2000c1e1b00 */
[----:B------:R-:W-:Y:S02]  /*1a70*/  IADD3 R17, PT, PT, -R6, UR5, RZ ;  /* 0x0000000506117c10 */ /* 0x000fe4000fffe1ff */
[----:B------:R-:W-:-:S04]  /*1a80*/  IADD3 R21, P1, PT, -R7, UR5, RZ ;  /* 0x0000000507157c10 */ /* 0x000fc8000ff3e1ff */
[----:B------:R-:W-:Y:S02]  /*1a90*/  IADD3.X R20, PT, PT, ~R2, UR4, RZ, P1, !PT ;  /* 0x0000000402147c10 */ /* 0x000fe40008ffe5ff */
[----:B------:R-:W-:Y:S01]  /*1aa0*/  LEA R16, P1, R21, R14, 0x3 ;  /* 0x0000000e15107211 */ /* 0x000fe200078218ff */
[----:B---3--:R-:W-:Y:S01]  /*1ab0*/  DMUL R18, R18, R10 ;  /* 0x0000000a12127228 */ /* 0x008fe20000000000 */
[----:B------:R-:W-:-:S04]  /*1ac0*/  IADD3 R11, P2, PT, R0, R17, RZ ;  /* 0x00000011000b7210 */ /* 0x000fc80007f5e0ff */
[----:B------:R-:W-:Y:S02]  /*1ad0*/  LEA.HI.X.SX32 R2, R17, R3, 0x1, P2 ;  /* 0x0000000311027211 */ /* 0x000fe400010f0eff */
[----:B0-----:R-:W-:Y:S01]  /*1ae0*/  LEA R10, P2, R11, UR8, 0x3 ;  /* 0x000000080b0a7c11 */ /* 0x001fe2000f8418ff */
        /* <DEDUP_REMOVED lines=14> */
[----:B------:R-:W2:Y:S04]  /*1bd0*/  LDG.E.64 R24, desc[UR6][R16.64+0x10] ;  /* 0x0000100610187981 */ /* 0x000ea8000c1e1b00 */
[----:B0-----:R-:W2:Y:S01]  /*1be0*/  LDG.E.64 R18, desc[UR6][R12.64] ;  /* 0x000000060c127981 */ /* 0x001ea2000c1e1b00 */
[----:B------:R-:W-:Y:S01]  /*1bf0*/  UIADD3 UR5, UPT, UPT, UR5, 0x2, URZ ;  /* 0x0000000205057890 */ /* 0x000fe2000fffe0ff */
[----:B--2---:R-:W-:-:S08]  /*1c00*/  DMUL R18, R18, R24 ;  /* 0x0000001812127228 */ /* 0x004fd00000000000 */
[----:B------:R-:W-:-:S07]  /*1c10*/  DFMA R18, R18, 0.5, R22 ;  /* 0x3fe000001212782b */ /* 0x000fce0000000016 */
[----:B------:R1:W-:Y:S04]  /*1c20*/  STG.E.64 desc[UR6][R10.64+0x8], R18 ;  /* 0x000008120a007986 */ /* 0x0003e8000c101b06 */
.L_x_56:
[----:B------:R-:W-:Y:S05]  /*1c30*/  @P0 EXIT ;  /* 0x000000000000094d */ /* 0x000fea0003800000 */
[----:B--2---:R-:W0:Y:S01]  /*1c40*/  LDC.64 R16, c[0x0][0x390] ;  /* 0x0000e400ff107b82 */ /* 0x004e220000000a00 */
[----:B------:R-:W-:Y:S01]  /*1c50*/  USHF.R.S32.HI UR4, URZ, 0x1f, UR5 ;  /* 0x0000001fff047899 */ /* 0x000fe20008011405 */
[----:B-1----:R-:W-:Y:S01]  /*1c60*/  SHF.R.S32.HI R10, RZ, 0x1f, R7 ;  /* 0x0000001fff0a7819 */ /* 0x002fe20000011407 */
[----:B------:R-:W1:Y:S01]  /*1c70*/  LDCU.64 UR8, c[0x0][0x380] ;  /* 0x00007000ff0877ac */ /* 0x000e620008000a00 */
[----:B------:R-:W-:-:S04]  /*1c80*/  IADD3 R5, P0, PT, R7, UR5, RZ ;  /* 0x0000000507057c10 */ /* 0x000fc8000ff1e0ff */
[----:B------:R-:W-:Y:S02]  /*1c90*/  IADD3.X R2, PT, PT, R10, UR4, RZ, P0, !PT ;  /* 0x000000040a027c10 */ /* 0x000fe400087fe4ff */
[----:B------:R-:W-:-:S04]  /*1ca0*/  LEA R8, P0, R5, R14, 0x3 ;  /* 0x0000000e05087211 */ /* 0x000fc800078018ff */
[----:B------:R-:W-:-:S06]  /*1cb0*/  LEA.HI.X R9, R5, R15, R2, 0x3, P0 ;  /* 0x0000000f05097211 */ /* 0x000fcc00000f1c02 */
[----:B------:R-:W2:Y:S04]  /*1cc0*/  LDG.E.64 R8, desc[UR6][R8.64+0x8] ;  /* 0x0000080608087981 */ /* 0x000ea8000c1e1b00 */
[----:B0-----:R-:W2:Y:S01]  /*1cd0*/  LDG.E.64 R4, desc[UR6][R16.64] ;  /* 0x0000000610047981 */ /* 0x001ea2000c1e1b00 */
[----:B------:R-:W-:Y:S02]  /*1ce0*/  IADD3 R6, PT, PT, -R6, UR5, RZ ;  /* 0x0000000506067c10 */ /* 0x000fe4000fffe1ff */
[----:B------:R-:W-:Y:S02]  /*1cf0*/  IADD3 R7, P1, PT, -R7, UR5, RZ ;  /* 0x0000000507077c10 */ /* 0x000fe4000ff3e1ff */
[----:B------:R-:W-:Y:S02]  /*1d00*/  IADD3 R18, P0, PT, R0, R6, RZ ;  /* 0x0000000600127210 */ /* 0x000fe40007f1e0ff */
[----:B------:R-:W-:-:S02]  /*1d10*/  IADD3.X R0, PT, PT, ~R10, UR4, RZ, P1, !PT ;  /* 0x000000040a007c10 */ /* 0x000fc40008ffe5ff */
[----:B------:R-:W-:Y:S02]  /*1d20*/  LEA.HI.X.SX32 R3, R6, R3, 0x1, P0 ;  /* 0x0000000306037211 */ /* 0x000fe400000f0eff */
[C---:B-1----:R-:W-:Y:S02]  /*1d30*/  LEA R2, P0, R18.reuse, UR8, 0x3 ;  /* 0x0000000812027c11 */ /* 0x042fe4000f8018ff */
[C---:B------:R-:W-:Y:S02]  /*1d40*/  LEA R10, P1, R7.reuse, R14, 0x3 ;  /* 0x0000000e070a7211 */ /* 0x040fe400078218ff */
[----:B------:R-:W-:Y:S02]  /*1d50*/  LEA.HI.X R3, R18, UR9, R3, 0x3, P0 ;  /* 0x0000000912037c11 */ /* 0x000fe400080f1c03 */
[----:B------:R-:W-:Y:S01]  /*1d60*/  LEA.HI.X R11, R7, R15, R0, 0x3, P1 ;  /* 0x0000000f070b7211 */ /* 0x000fe200008f1c00 */
[----:B--2---:R-:W-:-:S08]  /*1d70*/  DMUL R4, R4, R8 ;  /* 0x0000000804047228 */ /* 0x004fd00000000000 */
[----:B------:R-:W-:-:S07]  /*1d80*/  DMUL R4, R4, 0.5 ;  /* 0x3fe0000004047828 */ /* 0x000fce0000000000 */
[----:B------:R-:W-:Y:S04]  /*1d90*/  STG.E.64 desc[UR6][R2.64], R4 ;  /* 0x0000000402007986 */ /* 0x000fe8000c101b06 */
[----:B------:R-:W2:Y:S04]  /*1da0*/  LDG.E.64 R12, desc[UR6][R12.64] ;  /* 0x000000060c0c7981 */ /* 0x000ea8000c1e1b00 */
[----:B------:R-:W2:Y:S02]  /*1db0*/  LDG.E.64 R6, desc[UR6][R10.64+0x8] ;  /* 0x000008060a067981 */ /* 0x000ea4000c1e1b00 */
[----:B--2---:R-:W-:-:S08]  /*1dc0*/  DMUL R6, R12, R6 ;  /* 0x000000060c067228 */ /* 0x004fd00000000000 */
[----:B------:R-:W-:-:S07]  /*1dd0*/  DFMA R6, R6, 0.5, R4 ;  /* 0x3fe000000606782b */ /* 0x000fce0000000004 */
[----:B------:R-:W-:Y:S01]  /*1de0*/  STG.E.64 desc[UR6][R2.64], R6 ;  /* 0x0000000602007986 */ /* 0x000fe2000c101b06 */
[----:B------:R-:W-:Y:S05]  /*1df0*/  EXIT ;  /* 0x000000000000794d */ /* 0x000fea0003800000 */
.L_x_57:
        /* <DEDUP_REMOVED lines=16> */
.L_x_60:


//--------------------- .nv.shared.reserved.0     --------------------------
	.section	.nv.shared.reserved.0,"aw",@nobits
	.weak		__nv_reservedSMEM_offset_0_alias
	.size		__nv_reservedSMEM_offset_0_alias, 0, 64
	.other		__nv_reservedSMEM_offset_0_alias,@"STO_CUDA_RESERVED_SHARED STV_DEFAULT"
__nv_reservedSMEM_offset_0_alias:
	.zero		0
	.zero		64


//--------------------- .nv.constant0._Z4calwPdS_iiiii --------------------------
	.section	.nv.constant0._Z4calwPdS_iiiii,"a",@progbits
	.sectionflags	@""
	.align	4
.nv.constant0._Z4calwPdS_iiiii:
	.zero		932


//--------------------- .nv.constant0._Z11calx_kernelPdS_S_iiii --------------------------
	.section	.nv.constant0._Z11calx_kernelPdS_S_iiii,"a",@progbits
	.sectionflags	@""
	.align	4
.nv.constant0._Z11calx_kernelPdS_S_iiii:
	.zero		936


//--------------------- SYMBOLS --------------------------

	.type		.nv.reservedSmem.offset0,@object
	.size		.nv.reservedSmem.offset0,0x4
